//
// Generated by NVIDIA NVVM Compiler
//
// Compiler Build ID: CL-36424714
// Cuda compilation tools, release 13.0, V13.0.88
// Based on NVVM 20.0.0
//

.version 9.0
.target sm_100
.address_size 64

	// .globl	wfkernelf
.func  (.param .align 16 .b8 func_retval0[16]) __internal_trig_reduction_slowpathd
(
	.param .b64 __internal_trig_reduction_slowpathd_param_0
)
;
.global .align 4 .b8 __cudart_i2opi_f[24] = {65, 144, 67, 60, 153, 149, 98, 219, 192, 221, 52, 245, 209, 87, 39, 252, 41, 21, 68, 78, 110, 131, 249, 162};
.global .align 8 .b8 __cudart_i2opi_d[144] = {8, 93, 141, 31, 177, 95, 251, 107, 234, 146, 82, 138, 247, 57, 7, 61, 123, 241, 229, 235, 199, 186, 39, 117, 45, 234, 95, 158, 102, 63, 70, 79, 183, 9, 203, 39, 207, 126, 54, 109, 31, 109, 10, 90, 139, 17, 47, 239, 15, 152, 5, 222, 255, 151, 248, 31, 59, 40, 249, 189, 139, 95, 132, 156, 244, 57, 83, 131, 57, 214, 145, 57, 65, 126, 95, 180, 38, 112, 156, 233, 132, 68, 187, 46, 245, 53, 130, 232, 62, 167, 41, 177, 28, 235, 29, 254, 28, 146, 209, 9, 234, 46, 73, 6, 224, 210, 77, 66, 58, 110, 36, 183, 97, 197, 187, 222, 171, 99, 81, 254, 65, 144, 67, 60, 153, 149, 98, 219, 192, 221, 52, 245, 209, 87, 39, 252, 41, 21, 68, 78, 110, 131, 249, 162};

.visible .entry wfkernelf(
	.param .u64 .ptr .align 1 wfkernelf_param_0,
	.param .u64 .ptr .align 1 wfkernelf_param_1,
	.param .f64 wfkernelf_param_2,
	.param .f64 wfkernelf_param_3,
	.param .f64 wfkernelf_param_4,
	.param .u32 wfkernelf_param_5,
	.param .u32 wfkernelf_param_6,
	.param .u32 wfkernelf_param_7
)
{
	.local .align 4 .b8 	__local_depot0[28];
	.reg .b64 	%SP;
	.reg .b64 	%SPL;
	.reg .pred 	%p<17>;
	.reg .b32 	%r<70>;
	.reg .b32 	%f<65>;
	.reg .b64 	%rd<29>;
	.reg .b64 	%fd<43>;

	mov.u64 	%SPL, __local_depot0;
	ld.param.u64 	%rd10, [wfkernelf_param_1];
	ld.param.f64 	%fd2, [wfkernelf_param_3];
	ld.param.f64 	%fd3, [wfkernelf_param_4];
	ld.param.u32 	%r19, [wfkernelf_param_5];
	ld.param.u32 	%r22, [wfkernelf_param_6];
	ld.param.u32 	%r21, [wfkernelf_param_7];
	add.u64 	%rd1, %SPL, 0;
	mov.u32 	%r23, %tid.x;
	mov.u32 	%r24, %ntid.x;
	mov.u32 	%r25, %ctaid.x;
	mad.lo.s32 	%r1, %r24, %r25, %r23;
	mov.u32 	%r26, %tid.y;
	mov.u32 	%r27, %ntid.y;
	mov.u32 	%r28, %ctaid.y;
	mad.lo.s32 	%r29, %r27, %r28, %r26;
	setp.ge.s32 	%p1, %r1, %r19;
	setp.ge.s32 	%p2, %r29, %r22;
	or.pred  	%p3, %p1, %p2;
	@%p3 bra 	$L__BB0_13;
	ld.param.f64 	%fd42, [wfkernelf_param_2];
	shr.u32 	%r30, %r19, 31;
	add.s32 	%r31, %r19, %r30;
	shr.s32 	%r32, %r31, 1;
	sub.s32 	%r33, %r1, %r32;
	cvt.rn.f64.s32 	%fd4, %r33;
	mul.f64 	%fd5, %fd2, %fd4;
	shr.u32 	%r34, %r22, 1;
	sub.s32 	%r35, %r29, %r34;
	cvt.rn.f64.s32 	%fd6, %r35;
	mul.f64 	%fd7, %fd2, %fd6;
	abs.f64 	%fd8, %fd5;
	abs.f64 	%fd9, %fd7;
	abs.f64 	%fd10, %fd42;
	add.f64 	%fd11, %fd8, %fd9;
	add.f64 	%fd12, %fd10, %fd11;
	min.f64 	%fd13, %fd8, %fd9;
	max.f64 	%fd14, %fd8, %fd9;
	min.f64 	%fd15, %fd14, %fd10;
	max.f64 	%fd16, %fd14, %fd10;
	{
	.reg .b32 %temp; 
	mov.b64 	{%temp, %r36}, %fd16;
	}
	and.b32  	%r37, %r36, -4194304;
	xor.b32  	%r38, %r37, 2144337920;
	mov.b32 	%r39, 0;
	mov.b64 	%fd17, {%r39, %r38};
	mul.f64 	%fd18, %fd15, %fd17;
	mul.f64 	%fd19, %fd13, %fd17;
	mul.f64 	%fd20, %fd16, %fd17;
	mul.f64 	%fd21, %fd18, %fd18;
	fma.rn.f64 	%fd22, %fd19, %fd19, %fd21;
	fma.rn.f64 	%fd23, %fd20, %fd20, %fd22;
	rsqrt.approx.ftz.f64 	%fd24, %fd23;
	mul.rn.f64 	%fd25, %fd24, %fd24;
	neg.f64 	%fd26, %fd25;
	fma.rn.f64 	%fd27, %fd23, %fd26, 0d3FF0000000000000;
	fma.rn.f64 	%fd28, %fd27, 0d3FD8000000000000, 0d3FE0000000000000;
	mul.rn.f64 	%fd29, %fd27, %fd24;
	fma.rn.f64 	%fd30, %fd28, %fd29, %fd24;
	mul.f64 	%fd31, %fd17, %fd30;
	setp.gt.f64 	%p4, %fd12, 0d0000000000000000;
	add.f64 	%fd32, %fd12, 0d7FF0000000000000;
	selp.f64 	%fd33, %fd31, %fd32, %p4;
	setp.eq.f64 	%p5, %fd16, 0d7FF0000000000000;
	selp.f64 	%fd34, 0d0000000000000000, %fd33, %p5;
	fma.rn.f64 	%fd35, %fd42, %fd34, 0dBFF0000000000000;
	mul.f64 	%fd36, %fd3, %fd35;
	cvt.rn.f32.f64 	%f1, %fd36;
	mul.f64 	%fd37, %fd3, %fd34;
	mul.f64 	%fd38, %fd5, %fd37;
	cvt.rn.f32.f64 	%f2, %fd38;
	mul.f64 	%fd39, %fd7, %fd37;
	cvt.rn.f32.f64 	%f3, %fd39;
	cvt.rn.f32.f64 	%f4, %fd34;
	setp.lt.s32 	%p6, %r21, 1;
	mov.f32 	%f63, 0f00000000;
	mov.f32 	%f64, %f63;
	@%p6 bra 	$L__BB0_12;
	mov.f32 	%f58, 0f00000000;
	mov.b32 	%r65, 0;
	mov.u64 	%rd14, __cudart_i2opi_f;
	mov.f32 	%f59, %f58;
	mov.f32 	%f64, %f58;
	mov.f32 	%f63, %f58;
$L__BB0_3:
	mov.f32 	%f8, %f63;
	mov.f32 	%f7, %f64;
	mul.wide.u32 	%rd13, %r65, 16;
	add.s64 	%rd12, %rd10, %rd13;
	// begin inline asm
	ld.global.nc.v4.f32 {%f23,%f24,%f25,%f26}, [%rd12];
	// end inline asm
	mul.f32 	%f27, %f24, %f3;
	fma.rn.f32 	%f28, %f23, %f2, %f27;
	fma.rn.f32 	%f29, %f25, %f1, %f28;
	sub.f32 	%f9, %f26, %f29;
	mul.f32 	%f30, %f9, 0f3F22F983;
	cvt.rni.s32.f32 	%r69, %f30;
	cvt.rn.f32.s32 	%f31, %r69;
	fma.rn.f32 	%f32, %f31, 0fBFC90FDA, %f9;
	fma.rn.f32 	%f33, %f31, 0fB3A22168, %f32;
	fma.rn.f32 	%f62, %f31, 0fA7C234C5, %f33;
	abs.f32 	%f11, %f9;
	setp.ltu.f32 	%p7, %f11, 0f47CE4780;
	@%p7 bra 	$L__BB0_11;
	setp.neu.f32 	%p8, %f11, 0f7F800000;
	@%p8 bra 	$L__BB0_6;
	mov.f32 	%f36, 0f00000000;
	mul.rn.f32 	%f62, %f9, %f36;
	mov.b32 	%r69, 0;
	bra.uni 	$L__BB0_11;
$L__BB0_6:
	mov.b32 	%r5, %f9;
	shl.b32 	%r42, %r5, 8;
	or.b32  	%r6, %r42, -2147483648;
	mov.b64 	%rd28, 0;
	mov.b32 	%r66, 0;
	mov.u64 	%rd26, %rd14;
	mov.u64 	%rd27, %rd1;
$L__BB0_7:
	.pragma "nounroll";
	ld.global.nc.u32 	%r43, [%rd26];
	mad.wide.u32 	%rd16, %r43, %r6, %rd28;
	shr.u64 	%rd28, %rd16, 32;
	st.local.u32 	[%rd27], %rd16;
	add.s32 	%r66, %r66, 1;
	add.s64 	%rd27, %rd27, 4;
	add.s64 	%rd26, %rd26, 4;
	setp.ne.s32 	%p9, %r66, 6;
	@%p9 bra 	$L__BB0_7;
	shr.u32 	%r44, %r5, 23;
	st.local.u32 	[%rd1+24], %rd28;
	and.b32  	%r9, %r44, 31;
	and.b32  	%r45, %r44, 224;
	add.s32 	%r46, %r45, -128;
	shr.u32 	%r47, %r46, 5;
	mul.wide.u32 	%rd17, %r47, 4;
	sub.s64 	%rd8, %rd1, %rd17;
	ld.local.u32 	%r67, [%rd8+24];
	ld.local.u32 	%r68, [%rd8+20];
	setp.eq.s32 	%p10, %r9, 0;
	@%p10 bra 	$L__BB0_10;
	shf.l.wrap.b32 	%r67, %r68, %r67, %r9;
	ld.local.u32 	%r48, [%rd8+16];
	shf.l.wrap.b32 	%r68, %r48, %r68, %r9;
$L__BB0_10:
	shr.u32 	%r49, %r67, 30;
	shf.l.wrap.b32 	%r50, %r68, %r67, 2;
	shl.b32 	%r51, %r68, 2;
	shr.u32 	%r52, %r50, 31;
	add.s32 	%r53, %r52, %r49;
	neg.s32 	%r54, %r53;
	setp.lt.s32 	%p11, %r5, 0;
	selp.b32 	%r69, %r54, %r53, %p11;
	xor.b32  	%r55, %r50, %r5;
	shr.s32 	%r56, %r50, 31;
	xor.b32  	%r57, %r56, %r50;
	xor.b32  	%r58, %r56, %r51;
	cvt.u64.u32 	%rd18, %r57;
	shl.b64 	%rd19, %rd18, 32;
	cvt.u64.u32 	%rd20, %r58;
	or.b64  	%rd21, %rd19, %rd20;
	cvt.rn.f64.s64 	%fd40, %rd21;
	mul.f64 	%fd41, %fd40, 0d3BF921FB54442D19;
	cvt.rn.f32.f64 	%f34, %fd41;
	neg.f32 	%f35, %f34;
	setp.lt.s32 	%p12, %r55, 0;
	selp.f32 	%f62, %f35, %f34, %p12;
$L__BB0_11:
	mul.f32 	%f37, %f62, %f62;
	fma.rn.f32 	%f38, %f37, 0f37CBAC00, 0fBAB607ED;
	fma.rn.f32 	%f39, %f38, %f37, 0f3D2AAABB;
	fma.rn.f32 	%f40, %f39, %f37, 0fBEFFFFFF;
	fma.rn.f32 	%f41, %f40, %f37, 0f3F800000;
	fma.rn.f32 	%f42, %f37, %f62, 0f00000000;
	fma.rn.f32 	%f43, %f37, 0fB94D4153, 0f3C0885E4;
	fma.rn.f32 	%f44, %f43, %f37, 0fBE2AAAA8;
	fma.rn.f32 	%f45, %f44, %f42, %f62;
	and.b32  	%r60, %r69, 1;
	setp.eq.b32 	%p13, %r60, 1;
	selp.f32 	%f46, %f41, %f45, %p13;
	selp.f32 	%f47, %f45, %f41, %p13;
	and.b32  	%r61, %r69, 2;
	setp.eq.s32 	%p14, %r61, 0;
	neg.f32 	%f48, %f46;
	selp.f32 	%f49, %f46, %f48, %p14;
	add.s32 	%r62, %r69, 1;
	and.b32  	%r63, %r62, 2;
	setp.eq.s32 	%p15, %r63, 0;
	neg.f32 	%f50, %f47;
	selp.f32 	%f51, %f47, %f50, %p15;
	mul.f32 	%f52, %f51, %f4;
	mul.f32 	%f53, %f49, %f4;
	sub.f32 	%f54, %f52, %f59;
	sub.f32 	%f55, %f53, %f58;
	add.f32 	%f63, %f8, %f54;
	add.f32 	%f64, %f7, %f55;
	sub.f32 	%f56, %f63, %f8;
	sub.f32 	%f59, %f56, %f54;
	sub.f32 	%f57, %f64, %f7;
	sub.f32 	%f58, %f57, %f55;
	add.s32 	%r65, %r65, 1;
	setp.ne.s32 	%p16, %r65, %r21;
	@%p16 bra 	$L__BB0_3;
$L__BB0_12:
	ld.param.u64 	%rd25, [wfkernelf_param_0];
	mad.lo.s32 	%r64, %r22, %r1, %r29;
	cvta.to.global.u64 	%rd22, %rd25;
	mul.wide.s32 	%rd23, %r64, 8;
	add.s64 	%rd24, %rd22, %rd23;
	st.global.v2.f32 	[%rd24], {%f63, %f64};
$L__BB0_13:
	ret;

}
	// .globl	wfkerneld
.visible .entry wfkerneld(
	.param .u64 .ptr .align 1 wfkerneld_param_0,
	.param .u64 .ptr .align 1 wfkerneld_param_1,
	.param .f64 wfkerneld_param_2,
	.param .f64 wfkerneld_param_3,
	.param .f64 wfkerneld_param_4,
	.param .u32 wfkerneld_param_5,
	.param .u32 wfkerneld_param_6,
	.param .u32 wfkerneld_param_7
)
{
	.reg .pred 	%p<23>;
	.reg .b32 	%r<88>;
	.reg .b64 	%rd<20>;
	.reg .b64 	%fd<239>;

	ld.param.u64 	%rd8, [wfkerneld_param_1];
	ld.param.u32 	%r15, [wfkerneld_param_5];
	ld.param.u32 	%r18, [wfkerneld_param_6];
	cvta.to.global.u64 	%rd1, %rd8;
	mov.u32 	%r19, %tid.x;
	mov.u32 	%r20, %ntid.x;
	mov.u32 	%r21, %ctaid.x;
	mad.lo.s32 	%r1, %r20, %r21, %r19;
	mov.u32 	%r22, %tid.y;
	mov.u32 	%r23, %ntid.y;
	mov.u32 	%r24, %ctaid.y;
	mad.lo.s32 	%r25, %r23, %r24, %r22;
	setp.ge.s32 	%p1, %r1, %r15;
	setp.ge.s32 	%p2, %r25, %r18;
	or.pred  	%p3, %p1, %p2;
	@%p3 bra 	$L__BB1_27;
	ld.param.u32 	%r79, [wfkerneld_param_7];
	ld.param.f64 	%fd214, [wfkerneld_param_4];
	ld.param.f64 	%fd213, [wfkerneld_param_3];
	ld.param.f64 	%fd209, [wfkerneld_param_2];
	shr.u32 	%r26, %r15, 31;
	add.s32 	%r27, %r15, %r26;
	shr.s32 	%r28, %r27, 1;
	sub.s32 	%r29, %r1, %r28;
	cvt.rn.f64.s32 	%fd64, %r29;
	mul.f64 	%fd65, %fd213, %fd64;
	shr.u32 	%r30, %r18, 1;
	sub.s32 	%r31, %r25, %r30;
	cvt.rn.f64.s32 	%fd66, %r31;
	mul.f64 	%fd67, %fd213, %fd66;
	abs.f64 	%fd68, %fd65;
	abs.f64 	%fd69, %fd67;
	abs.f64 	%fd70, %fd209;
	add.f64 	%fd71, %fd68, %fd69;
	add.f64 	%fd72, %fd70, %fd71;
	min.f64 	%fd73, %fd68, %fd69;
	max.f64 	%fd74, %fd68, %fd69;
	min.f64 	%fd75, %fd74, %fd70;
	max.f64 	%fd76, %fd74, %fd70;
	{
	.reg .b32 %temp; 
	mov.b64 	{%temp, %r32}, %fd76;
	}
	and.b32  	%r33, %r32, -4194304;
	xor.b32  	%r34, %r33, 2144337920;
	mov.b32 	%r35, 0;
	mov.b64 	%fd77, {%r35, %r34};
	mul.f64 	%fd78, %fd75, %fd77;
	mul.f64 	%fd79, %fd73, %fd77;
	mul.f64 	%fd80, %fd76, %fd77;
	mul.f64 	%fd81, %fd78, %fd78;
	fma.rn.f64 	%fd82, %fd79, %fd79, %fd81;
	fma.rn.f64 	%fd83, %fd80, %fd80, %fd82;
	rsqrt.approx.ftz.f64 	%fd84, %fd83;
	mul.rn.f64 	%fd85, %fd84, %fd84;
	neg.f64 	%fd86, %fd85;
	fma.rn.f64 	%fd87, %fd83, %fd86, 0d3FF0000000000000;
	fma.rn.f64 	%fd88, %fd87, 0d3FD8000000000000, 0d3FE0000000000000;
	mul.rn.f64 	%fd89, %fd87, %fd84;
	fma.rn.f64 	%fd90, %fd88, %fd89, %fd84;
	mul.f64 	%fd91, %fd77, %fd90;
	setp.gt.f64 	%p4, %fd72, 0d0000000000000000;
	add.f64 	%fd92, %fd72, 0d7FF0000000000000;
	selp.f64 	%fd93, %fd91, %fd92, %p4;
	setp.eq.f64 	%p5, %fd76, 0d7FF0000000000000;
	selp.f64 	%fd1, 0d0000000000000000, %fd93, %p5;
	mul.f64 	%fd94, %fd214, %fd1;
	mul.f64 	%fd2, %fd65, %fd94;
	mul.f64 	%fd3, %fd67, %fd94;
	setp.lt.s32 	%p6, %r79, 1;
	mov.f64 	%fd237, 0d0000000000000000;
	mov.f64 	%fd238, %fd237;
	@%p6 bra 	$L__BB1_26;
	ld.param.u32 	%r80, [wfkerneld_param_7];
	setp.eq.s32 	%p7, %r80, 1;
	mov.f64 	%fd230, 0d0000000000000000;
	mov.b64 	%rd19, 0;
	mov.f64 	%fd231, %fd230;
	mov.f64 	%fd238, %fd230;
	mov.f64 	%fd237, %fd230;
	@%p7 bra 	$L__BB1_18;
	ld.param.u32 	%r81, [wfkerneld_param_7];
	and.b32  	%r36, %r81, 2147483646;
	neg.s32 	%r84, %r36;
	add.s64 	%rd18, %rd1, 32;
	mov.f64 	%fd230, 0d0000000000000000;
$L__BB1_4:
	ld.param.f64 	%fd215, [wfkerneld_param_4];
	ld.param.f64 	%fd210, [wfkerneld_param_2];
	ld.global.nc.v2.f64 	{%fd98, %fd99}, [%rd18+-32];
	ld.global.nc.v2.f64 	{%fd100, %fd101}, [%rd18+-16];
	mul.f64 	%fd102, %fd3, %fd99;
	fma.rn.f64 	%fd103, %fd2, %fd98, %fd102;
	fma.rn.f64 	%fd104, %fd210, %fd1, 0dBFF0000000000000;
	mul.f64 	%fd105, %fd215, %fd104;
	fma.rn.f64 	%fd106, %fd105, %fd100, %fd103;
	sub.f64 	%fd8, %fd101, %fd106;
	abs.f64 	%fd9, %fd8;
	setp.neu.f64 	%p8, %fd9, 0d7FF0000000000000;
	@%p8 bra 	$L__BB1_6;
	mov.f64 	%fd112, 0d0000000000000000;
	mul.rn.f64 	%fd222, %fd8, %fd112;
	mov.b32 	%r85, 0;
	bra.uni 	$L__BB1_8;
$L__BB1_6:
	mul.f64 	%fd107, %fd8, 0d3FE45F306DC9C883;
	cvt.rni.s32.f64 	%r85, %fd107;
	cvt.rn.f64.s32 	%fd108, %r85;
	fma.rn.f64 	%fd109, %fd108, 0dBFF921FB54442D18, %fd8;
	fma.rn.f64 	%fd110, %fd108, 0dBC91A62633145C00, %fd109;
	fma.rn.f64 	%fd222, %fd108, 0dB97B839A252049C0, %fd110;
	setp.ltu.f64 	%p9, %fd9, 0d41E0000000000000;
	@%p9 bra 	$L__BB1_8;
	{ // callseq 0, 0
	.param .b64 param0;
	st.param.f64 	[param0], %fd8;
	.param .align 16 .b8 retval0[16];
	call.uni (retval0), 
	__internal_trig_reduction_slowpathd, 
	(
	param0
	);
	ld.param.f64 	%fd222, [retval0];
	ld.param.b32 	%r85, [retval0+8];
	} // callseq 0
$L__BB1_8:
	mul.rn.f64 	%fd113, %fd222, %fd222;
	fma.rn.f64 	%fd114, %fd113, 0dBDA8FF8320FD8164, 0d3E21EEA7C1EF8528;
	fma.rn.f64 	%fd115, %fd114, %fd113, 0dBE927E4F8E06E6D9;
	fma.rn.f64 	%fd116, %fd115, %fd113, 0d3EFA01A019DDBCE9;
	fma.rn.f64 	%fd117, %fd116, %fd113, 0dBF56C16C16C15D47;
	fma.rn.f64 	%fd118, %fd117, %fd113, 0d3FA5555555555551;
	fma.rn.f64 	%fd119, %fd118, %fd113, 0dBFE0000000000000;
	fma.rn.f64 	%fd120, %fd119, %fd113, 0d3FF0000000000000;
	fma.rn.f64 	%fd121, %fd113, 0d3DE5DB65F9785EBA, 0dBE5AE5F12CB0D246;
	fma.rn.f64 	%fd122, %fd121, %fd113, 0d3EC71DE369ACE392;
	fma.rn.f64 	%fd123, %fd122, %fd113, 0dBF2A01A019DB62A1;
	fma.rn.f64 	%fd124, %fd123, %fd113, 0d3F81111111110818;
	fma.rn.f64 	%fd125, %fd124, %fd113, 0dBFC5555555555554;
	fma.rn.f64 	%fd126, %fd125, %fd113, 0d0000000000000000;
	fma.rn.f64 	%fd127, %fd126, %fd222, %fd222;
	and.b32  	%r39, %r85, 1;
	setp.eq.b32 	%p10, %r39, 1;
	{
	.reg .b32 %temp; 
	mov.b64 	{%temp, %r40}, %fd127;
	}
	{
	.reg .b32 %temp; 
	mov.b64 	{%r41, %temp}, %fd127;
	}
	xor.b32  	%r42, %r40, -2147483648;
	mov.b64 	%fd128, {%r41, %r42};
	selp.f64 	%fd223, %fd120, %fd127, %p10;
	selp.f64 	%fd224, %fd128, %fd120, %p10;
	and.b32  	%r43, %r85, 2;
	setp.eq.s32 	%p11, %r43, 0;
	@%p11 bra 	$L__BB1_10;
	{
	.reg .b32 %temp; 
	mov.b64 	{%temp, %r44}, %fd223;
	}
	{
	.reg .b32 %temp; 
	mov.b64 	{%r45, %temp}, %fd223;
	}
	xor.b32  	%r46, %r44, -2147483648;
	mov.b64 	%fd223, {%r45, %r46};
	{
	.reg .b32 %temp; 
	mov.b64 	{%temp, %r47}, %fd224;
	}
	{
	.reg .b32 %temp; 
	mov.b64 	{%r48, %temp}, %fd224;
	}
	xor.b32  	%r49, %r47, -2147483648;
	mov.b64 	%fd224, {%r48, %r49};
$L__BB1_10:
	ld.param.f64 	%fd216, [wfkerneld_param_4];
	ld.param.f64 	%fd211, [wfkerneld_param_2];
	mul.f64 	%fd129, %fd1, %fd224;
	mul.f64 	%fd130, %fd1, %fd223;
	sub.f64 	%fd20, %fd129, %fd231;
	sub.f64 	%fd21, %fd130, %fd230;
	ld.global.nc.v2.f64 	{%fd131, %fd132}, [%rd18];
	ld.global.nc.v2.f64 	{%fd133, %fd134}, [%rd18+16];
	mul.f64 	%fd135, %fd3, %fd132;
	fma.rn.f64 	%fd136, %fd2, %fd131, %fd135;
	fma.rn.f64 	%fd137, %fd211, %fd1, 0dBFF0000000000000;
	mul.f64 	%fd138, %fd216, %fd137;
	fma.rn.f64 	%fd139, %fd138, %fd133, %fd136;
	sub.f64 	%fd22, %fd134, %fd139;
	abs.f64 	%fd23, %fd22;
	setp.eq.f64 	%p12, %fd23, 0d7FF0000000000000;
	@%p12 bra 	$L__BB1_13;
	mul.f64 	%fd140, %fd22, 0d3FE45F306DC9C883;
	cvt.rni.s32.f64 	%r86, %fd140;
	cvt.rn.f64.s32 	%fd141, %r86;
	fma.rn.f64 	%fd142, %fd141, 0dBFF921FB54442D18, %fd22;
	fma.rn.f64 	%fd143, %fd141, 0dBC91A62633145C00, %fd142;
	fma.rn.f64 	%fd225, %fd141, 0dB97B839A252049C0, %fd143;
	setp.ltu.f64 	%p13, %fd23, 0d41E0000000000000;
	@%p13 bra 	$L__BB1_14;
	{ // callseq 1, 0
	.param .b64 param0;
	st.param.f64 	[param0], %fd22;
	.param .align 16 .b8 retval0[16];
	call.uni (retval0), 
	__internal_trig_reduction_slowpathd, 
	(
	param0
	);
	ld.param.f64 	%fd225, [retval0];
	ld.param.b32 	%r86, [retval0+8];
	} // callseq 1
	bra.uni 	$L__BB1_14;
$L__BB1_13:
	mov.f64 	%fd145, 0d0000000000000000;
	mul.rn.f64 	%fd225, %fd22, %fd145;
	mov.b32 	%r86, 0;
$L__BB1_14:
	mul.rn.f64 	%fd146, %fd225, %fd225;
	fma.rn.f64 	%fd147, %fd146, 0dBDA8FF8320FD8164, 0d3E21EEA7C1EF8528;
	fma.rn.f64 	%fd148, %fd147, %fd146, 0dBE927E4F8E06E6D9;
	fma.rn.f64 	%fd149, %fd148, %fd146, 0d3EFA01A019DDBCE9;
	fma.rn.f64 	%fd150, %fd149, %fd146, 0dBF56C16C16C15D47;
	fma.rn.f64 	%fd151, %fd150, %fd146, 0d3FA5555555555551;
	fma.rn.f64 	%fd152, %fd151, %fd146, 0dBFE0000000000000;
	fma.rn.f64 	%fd153, %fd152, %fd146, 0d3FF0000000000000;
	fma.rn.f64 	%fd154, %fd146, 0d3DE5DB65F9785EBA, 0dBE5AE5F12CB0D246;
	fma.rn.f64 	%fd155, %fd154, %fd146, 0d3EC71DE369ACE392;
	fma.rn.f64 	%fd156, %fd155, %fd146, 0dBF2A01A019DB62A1;
	fma.rn.f64 	%fd157, %fd156, %fd146, 0d3F81111111110818;
	fma.rn.f64 	%fd158, %fd157, %fd146, 0dBFC5555555555554;
	fma.rn.f64 	%fd159, %fd158, %fd146, 0d0000000000000000;
	fma.rn.f64 	%fd160, %fd159, %fd225, %fd225;
	and.b32  	%r52, %r86, 1;
	setp.eq.b32 	%p14, %r52, 1;
	{
	.reg .b32 %temp; 
	mov.b64 	{%temp, %r53}, %fd160;
	}
	{
	.reg .b32 %temp; 
	mov.b64 	{%r54, %temp}, %fd160;
	}
	xor.b32  	%r55, %r53, -2147483648;
	mov.b64 	%fd161, {%r54, %r55};
	selp.f64 	%fd226, %fd153, %fd160, %p14;
	selp.f64 	%fd227, %fd161, %fd153, %p14;
	and.b32  	%r56, %r86, 2;
	setp.eq.s32 	%p15, %r56, 0;
	@%p15 bra 	$L__BB1_16;
	{
	.reg .b32 %temp; 
	mov.b64 	{%temp, %r57}, %fd226;
	}
	{
	.reg .b32 %temp; 
	mov.b64 	{%r58, %temp}, %fd226;
	}
	xor.b32  	%r59, %r57, -2147483648;
	mov.b64 	%fd226, {%r58, %r59};
	{
	.reg .b32 %temp; 
	mov.b64 	{%temp, %r60}, %fd227;
	}
	{
	.reg .b32 %temp; 
	mov.b64 	{%r61, %temp}, %fd227;
	}
	xor.b32  	%r62, %r60, -2147483648;
	mov.b64 	%fd227, {%r61, %r62};
$L__BB1_16:
	add.f64 	%fd162, %fd237, %fd20;
	add.f64 	%fd163, %fd238, %fd21;
	mul.f64 	%fd164, %fd1, %fd227;
	mul.f64 	%fd165, %fd1, %fd226;
	sub.f64 	%fd166, %fd162, %fd237;
	sub.f64 	%fd167, %fd166, %fd20;
	sub.f64 	%fd168, %fd164, %fd167;
	sub.f64 	%fd169, %fd163, %fd238;
	sub.f64 	%fd170, %fd169, %fd21;
	sub.f64 	%fd171, %fd165, %fd170;
	add.f64 	%fd237, %fd162, %fd168;
	add.f64 	%fd238, %fd163, %fd171;
	sub.f64 	%fd172, %fd237, %fd162;
	sub.f64 	%fd231, %fd172, %fd168;
	sub.f64 	%fd173, %fd238, %fd163;
	sub.f64 	%fd230, %fd173, %fd171;
	add.s32 	%r84, %r84, 2;
	add.s64 	%rd18, %rd18, 64;
	setp.ne.s32 	%p16, %r84, 0;
	@%p16 bra 	$L__BB1_4;
	ld.param.u32 	%r82, [wfkerneld_param_7];
	and.b32  	%r63, %r82, 2147483646;
	cvt.u64.u32 	%rd19, %r63;
$L__BB1_18:
	ld.param.u32 	%r83, [wfkerneld_param_7];
	and.b32  	%r64, %r83, 1;
	setp.eq.b32 	%p17, %r64, 1;
	not.pred 	%p18, %p17;
	@%p18 bra 	$L__BB1_26;
	ld.param.f64 	%fd217, [wfkerneld_param_4];
	ld.param.f64 	%fd212, [wfkerneld_param_2];
	ld.param.u64 	%rd17, [wfkerneld_param_1];
	cvta.to.global.u64 	%rd10, %rd17;
	shl.b64 	%rd11, %rd19, 5;
	add.s64 	%rd12, %rd10, %rd11;
	ld.global.nc.v2.f64 	{%fd174, %fd175}, [%rd12];
	ld.global.nc.v2.f64 	{%fd176, %fd177}, [%rd12+16];
	mul.f64 	%fd178, %fd3, %fd175;
	fma.rn.f64 	%fd179, %fd2, %fd174, %fd178;
	fma.rn.f64 	%fd180, %fd212, %fd1, 0dBFF0000000000000;
	mul.f64 	%fd181, %fd217, %fd180;
	fma.rn.f64 	%fd182, %fd181, %fd176, %fd179;
	sub.f64 	%fd44, %fd177, %fd182;
	abs.f64 	%fd45, %fd44;
	setp.eq.f64 	%p19, %fd45, 0d7FF0000000000000;
	@%p19 bra 	$L__BB1_22;
	mul.f64 	%fd183, %fd44, 0d3FE45F306DC9C883;
	cvt.rni.s32.f64 	%r87, %fd183;
	cvt.rn.f64.s32 	%fd184, %r87;
	fma.rn.f64 	%fd185, %fd184, 0dBFF921FB54442D18, %fd44;
	fma.rn.f64 	%fd186, %fd184, 0dBC91A62633145C00, %fd185;
	fma.rn.f64 	%fd234, %fd184, 0dB97B839A252049C0, %fd186;
	setp.ltu.f64 	%p20, %fd45, 0d41E0000000000000;
	@%p20 bra 	$L__BB1_23;
	{ // callseq 2, 0
	.param .b64 param0;
	st.param.f64 	[param0], %fd44;
	.param .align 16 .b8 retval0[16];
	call.uni (retval0), 
	__internal_trig_reduction_slowpathd, 
	(
	param0
	);
	ld.param.f64 	%fd234, [retval0];
	ld.param.b32 	%r87, [retval0+8];
	} // callseq 2
	bra.uni 	$L__BB1_23;
$L__BB1_22:
	mov.f64 	%fd188, 0d0000000000000000;
	mul.rn.f64 	%fd234, %fd44, %fd188;
	mov.b32 	%r87, 0;
$L__BB1_23:
	mul.rn.f64 	%fd189, %fd234, %fd234;
	fma.rn.f64 	%fd190, %fd189, 0dBDA8FF8320FD8164, 0d3E21EEA7C1EF8528;
	fma.rn.f64 	%fd191, %fd190, %fd189, 0dBE927E4F8E06E6D9;
	fma.rn.f64 	%fd192, %fd191, %fd189, 0d3EFA01A019DDBCE9;
	fma.rn.f64 	%fd193, %fd192, %fd189, 0dBF56C16C16C15D47;
	fma.rn.f64 	%fd194, %fd193, %fd189, 0d3FA5555555555551;
	fma.rn.f64 	%fd195, %fd194, %fd189, 0dBFE0000000000000;
	fma.rn.f64 	%fd196, %fd195, %fd189, 0d3FF0000000000000;
	fma.rn.f64 	%fd197, %fd189, 0d3DE5DB65F9785EBA, 0dBE5AE5F12CB0D246;
	fma.rn.f64 	%fd198, %fd197, %fd189, 0d3EC71DE369ACE392;
	fma.rn.f64 	%fd199, %fd198, %fd189, 0dBF2A01A019DB62A1;
	fma.rn.f64 	%fd200, %fd199, %fd189, 0d3F81111111110818;
	fma.rn.f64 	%fd201, %fd200, %fd189, 0dBFC5555555555554;
	fma.rn.f64 	%fd202, %fd201, %fd189, 0d0000000000000000;
	fma.rn.f64 	%fd203, %fd202, %fd234, %fd234;
	and.b32  	%r67, %r87, 1;
	setp.eq.b32 	%p21, %r67, 1;
	{
	.reg .b32 %temp; 
	mov.b64 	{%temp, %r68}, %fd203;
	}
	{
	.reg .b32 %temp; 
	mov.b64 	{%r69, %temp}, %fd203;
	}
	xor.b32  	%r70, %r68, -2147483648;
	mov.b64 	%fd204, {%r69, %r70};
	selp.f64 	%fd235, %fd196, %fd203, %p21;
	selp.f64 	%fd236, %fd204, %fd196, %p21;
	and.b32  	%r71, %r87, 2;
	setp.eq.s32 	%p22, %r71, 0;
	@%p22 bra 	$L__BB1_25;
	{
	.reg .b32 %temp; 
	mov.b64 	{%temp, %r72}, %fd235;
	}
	{
	.reg .b32 %temp; 
	mov.b64 	{%r73, %temp}, %fd235;
	}
	xor.b32  	%r74, %r72, -2147483648;
	mov.b64 	%fd235, {%r73, %r74};
	{
	.reg .b32 %temp; 
	mov.b64 	{%temp, %r75}, %fd236;
	}
	{
	.reg .b32 %temp; 
	mov.b64 	{%r76, %temp}, %fd236;
	}
	xor.b32  	%r77, %r75, -2147483648;
	mov.b64 	%fd236, {%r76, %r77};
$L__BB1_25:
	mul.f64 	%fd205, %fd1, %fd236;
	mul.f64 	%fd206, %fd1, %fd235;
	sub.f64 	%fd207, %fd205, %fd231;
	sub.f64 	%fd208, %fd206, %fd230;
	add.f64 	%fd237, %fd237, %fd207;
	add.f64 	%fd238, %fd238, %fd208;
$L__BB1_26:
	ld.param.u64 	%rd16, [wfkerneld_param_0];
	mad.lo.s32 	%r78, %r18, %r1, %r25;
	cvta.to.global.u64 	%rd13, %rd16;
	mul.wide.s32 	%rd14, %r78, 16;
	add.s64 	%rd15, %rd13, %rd14;
	st.global.v2.f64 	[%rd15], {%fd237, %fd238};
$L__BB1_27:
	ret;

}
.func  (.param .align 16 .b8 func_retval0[16]) __internal_trig_reduction_slowpathd(
	.param .b64 __internal_trig_reduction_slowpathd_param_0
)
{
	.local .align 8 .b8 	__local_depot2[40];
	.reg .b64 	%SP;
	.reg .b64 	%SPL;
	.reg .pred 	%p<10>;
	.reg .b32 	%r<47>;
	.reg .b64 	%rd<74>;
	.reg .b64 	%fd<5>;

	mov.u64 	%SPL, __local_depot2;
	ld.param.f64 	%fd4, [__internal_trig_reduction_slowpathd_param_0];
	add.u64 	%rd1, %SPL, 0;
	{
	.reg .b32 %temp; 
	mov.b64 	{%temp, %r1}, %fd4;
	}
	shr.u32 	%r2, %r1, 20;
	and.b32  	%r3, %r2, 2047;
	setp.eq.s32 	%p1, %r3, 2047;
	mov.b32 	%r46, 0;
	@%p1 bra 	$L__BB2_9;
	add.s32 	%r20, %r3, -1024;
	mov.b64 	%rd20, %fd4;
	shl.b64 	%rd2, %rd20, 11;
	shr.u32 	%r4, %r20, 6;
	sub.s32 	%r45, 15, %r4;
	sub.s32 	%r21, 19, %r4;
	setp.lt.u32 	%p2, %r20, 128;
	selp.b32 	%r6, 18, %r21, %p2;
	setp.ge.s32 	%p3, %r45, %r6;
	mov.b64 	%rd70, 0;
	@%p3 bra 	$L__BB2_4;
	add.s32 	%r23, %r6, %r4;
	neg.s32 	%r43, %r23;
	or.b64  	%rd3, %rd2, -9223372036854775808;
	mov.b64 	%rd70, 0;
	mov.b32 	%r42, 0;
	mov.u64 	%rd25, __cudart_i2opi_d;
	mov.u32 	%r44, %r45;
$L__BB2_3:
	.pragma "nounroll";
	mul.wide.s32 	%rd22, %r42, 8;
	add.s64 	%rd23, %rd1, %rd22;
	mul.wide.s32 	%rd24, %r44, 8;
	add.s64 	%rd26, %rd25, %rd24;
	ld.global.nc.u64 	%rd27, [%rd26];
	{
	.reg .u32 %r0, %r1, %r2, %r3, %alo, %ahi, %blo, %bhi, %clo, %chi;
	mov.b64 	{%alo,%ahi}, %rd27;
	mov.b64 	{%blo,%bhi}, %rd3;
	mov.b64 	{%clo,%chi}, %rd70;
	mad.lo.cc.u32 	%r0, %alo, %blo, %clo;
	madc.hi.cc.u32 	%r1, %alo, %blo, %chi;
	madc.hi.u32 	%r2, %alo, %bhi, 0;
	mad.lo.cc.u32 	%r1, %alo, %bhi, %r1;
	madc.hi.cc.u32 	%r2, %ahi, %blo, %r2;
	madc.hi.u32 	%r3, %ahi, %bhi, 0;
	mad.lo.cc.u32 	%r1, %ahi, %blo, %r1;
	madc.lo.cc.u32 	%r2, %ahi, %bhi, %r2;
	addc.u32 	%r3, %r3, 0;
	mov.b64 	%rd28, {%r0,%r1};
	mov.b64 	%rd70, {%r2,%r3};
	}
	st.local.u64 	[%rd23], %rd28;
	add.s32 	%r44, %r44, 1;
	add.s32 	%r43, %r43, 1;
	add.s32 	%r42, %r42, 1;
	setp.ne.s32 	%p4, %r43, -15;
	mov.u32 	%r45, %r6;
	@%p4 bra 	$L__BB2_3;
$L__BB2_4:
	cvt.s64.s32 	%rd29, %r45;
	cvt.u64.u32 	%rd30, %r4;
	add.s64 	%rd31, %rd30, %rd29;
	shl.b64 	%rd32, %rd31, 3;
	add.s64 	%rd33, %rd1, %rd32;
	st.local.u64 	[%rd33+-120], %rd70;
	and.b32  	%r15, %r2, 63;
	ld.local.u64 	%rd72, [%rd1+16];
	ld.local.u64 	%rd71, [%rd1+24];
	setp.eq.s32 	%p5, %r15, 0;
	@%p5 bra 	$L__BB2_6;
	shl.b64 	%rd34, %rd71, %r15;
	shr.u64 	%rd35, %rd72, 1;
	xor.b32  	%r24, %r15, 63;
	shr.u64 	%rd36, %rd35, %r24;
	or.b64  	%rd71, %rd34, %rd36;
	ld.local.u64 	%rd37, [%rd1+8];
	shl.b64 	%rd38, %rd72, %r15;
	shr.u64 	%rd39, %rd37, 1;
	shr.u64 	%rd40, %rd39, %r24;
	or.b64  	%rd72, %rd38, %rd40;
$L__BB2_6:
	and.b32  	%r25, %r1, -2147483648;
	shr.u64 	%rd41, %rd71, 62;
	cvt.u32.u64 	%r26, %rd41;
	mov.b64 	{%r27, %r28}, %rd71;
	mov.b64 	{%r29, %r30}, %rd72;
	shf.l.wrap.b32 	%r31, %r30, %r27, 2;
	shf.l.wrap.b32 	%r32, %r27, %r28, 2;
	mov.b64 	%rd42, {%r31, %r32};
	shl.b64 	%rd43, %rd72, 2;
	shr.u64 	%rd44, %rd42, 63;
	cvt.u32.u64 	%r33, %rd44;
	add.s32 	%r34, %r33, %r26;
	setp.eq.s32 	%p6, %r25, 0;
	neg.s32 	%r35, %r34;
	selp.b32 	%r46, %r34, %r35, %p6;
	setp.gt.s64 	%p7, %rd42, -1;
	mov.b64 	%rd45, 0;
	{
	.reg .u32 %r0, %r1, %r2, %r3, %a0, %a1, %a2, %a3, %b0, %b1, %b2, %b3;
	mov.b64 	{%a0,%a1}, %rd45;
	mov.b64 	{%a2,%a3}, %rd45;
	mov.b64 	{%b0,%b1}, %rd43;
	mov.b64 	{%b2,%b3}, %rd42;
	sub.cc.u32 	%r0, %a0, %b0;
	subc.cc.u32 	%r1, %a1, %b1;
	subc.cc.u32 	%r2, %a2, %b2;
	subc.u32 	%r3, %a3, %b3;
	mov.b64 	%rd46, {%r0,%r1};
	mov.b64 	%rd47, {%r2,%r3};
	}
	xor.b32  	%r36, %r25, -2147483648;
	selp.b64 	%rd73, %rd42, %rd47, %p7;
	selp.b64 	%rd14, %rd43, %rd46, %p7;
	selp.b32 	%r17, %r25, %r36, %p7;
	clz.b64 	%r37, %rd73;
	cvt.u64.u32 	%rd15, %r37;
	setp.eq.s32 	%p8, %r37, 0;
	@%p8 bra 	$L__BB2_8;
	cvt.u32.u64 	%r38, %rd15;
	and.b32  	%r39, %r38, 63;
	shl.b64 	%rd48, %rd73, %r39;
	shr.u64 	%rd49, %rd14, 1;
	not.b32 	%r40, %r38;
	and.b32  	%r41, %r40, 63;
	shr.u64 	%rd50, %rd49, %r41;
	or.b64  	%rd73, %rd48, %rd50;
$L__BB2_8:
	mov.b64 	%rd51, -3958705157555305931;
	{
	.reg .u32 %r0, %r1, %r2, %r3, %alo, %ahi, %blo, %bhi;
	mov.b64 	{%alo,%ahi}, %rd73;
	mov.b64 	{%blo,%bhi}, %rd51;
	mul.lo.u32 	%r0, %alo, %blo;
	mul.hi.u32 	%r1, %alo, %blo;
	mad.lo.cc.u32 	%r1, %alo, %bhi, %r1;
	madc.hi.u32 	%r2, %alo, %bhi, 0;
	mad.lo.cc.u32 	%r1, %ahi, %blo, %r1;
	madc.hi.cc.u32 	%r2, %ahi, %blo, %r2;
	madc.hi.u32 	%r3, %ahi, %bhi, 0;
	mad.lo.cc.u32 	%r2, %ahi, %bhi, %r2;
	addc.u32 	%r3, %r3, 0;
	mov.b64 	%rd52, {%r0,%r1};
	mov.b64 	%rd53, {%r2,%r3};
	}
	setp.gt.s64 	%p9, %rd53, 0;
	{
	.reg .u32 %r0, %r1, %r2, %r3, %a0, %a1, %a2, %a3, %b0, %b1, %b2, %b3;
	mov.b64 	{%a0,%a1}, %rd52;
	mov.b64 	{%a2,%a3}, %rd53;
	mov.b64 	{%b0,%b1}, %rd52;
	mov.b64 	{%b2,%b3}, %rd53;
	add.cc.u32 	%r0, %a0, %b0;
	addc.cc.u32 	%r1, %a1, %b1;
	addc.cc.u32 	%r2, %a2, %b2;
	addc.u32 	%r3, %a3, %b3;
	mov.b64 	%rd54, {%r0,%r1};
	mov.b64 	%rd55, {%r2,%r3};
	}
	selp.b64 	%rd56, %rd55, %rd53, %p9;
	selp.s64 	%rd57, -1, 0, %p9;
	sub.s64 	%rd58, %rd57, %rd15;
	cvt.u64.u32 	%rd59, %r17;
	shl.b64 	%rd60, %rd59, 32;
	add.s64 	%rd61, %rd56, 1;
	shr.u64 	%rd62, %rd61, 10;
	add.s64 	%rd63, %rd62, 1;
	shr.u64 	%rd64, %rd63, 1;
	shl.b64 	%rd65, %rd58, 52;
	add.s64 	%rd66, %rd65, %rd64;
	add.s64 	%rd67, %rd66, 4602678819172646912;
	or.b64  	%rd68, %rd67, %rd60;
	mov.b64 	%fd4, %rd68;
$L__BB2_9:
	st.param.f64 	[func_retval0], %fd4;
	st.param.b32 	[func_retval0+8], %r46;
	ret;

}


// ===== COMPILED SASS (sm_100) =====

	.target	sm_100

	.elftype	@"ET_EXEC"


//--------------------- .note.nv.tkinfo           --------------------------
	.section	.note.nv.tkinfo,"",@"SHT_NOTE"
	.sectionflags	@"SHF_NOTE_NV_TKINFO"
	.tkinfo
        /*0018*/ 	.word	0x00000002
        /*0030*/ 	.string	""
        /*0030*/ 	.string	"ptxas"
        /*0030*/ 	.string	"Cuda compilation tools, release 13.0, V13.0.88"
        /*0030*/ 	.string	"Build cuda_13.0.r13.0/compiler.36424714_0"
        /*0030*/ 	.string	"-arch sm_100 -m 64 "



//--------------------- .note.nv.cuinfo           --------------------------
	.section	.note.nv.cuinfo,"",@"SHT_NOTE"
	.sectionflags	@"SHF_NOTE_NV_CUINFO"
        /*0018*/ 	.short	0x0002
        /*001a*/ 	.short	0x0064
        /*001c*/ 	.short	0x0082
	.zero		2


//--------------------- .nv.info                  --------------------------
	.section	.nv.info,"",@"SHT_CUDA_INFO"
	.align	4


	//----- nvinfo : EIATTR_REGCOUNT
	.align		4
        /*0000*/ 	.byte	0x04, 0x2f
        /*0002*/ 	.short	(.L_3 - .L_2)
	.align		4
.L_2:
        /*0004*/ 	.word	index@(wfkernelf)
        /*0008*/ 	.word	0x0000001c


	//----- nvinfo : EIATTR_FRAME_SIZE
	.align		4
.L_3:
        /*000c*/ 	.byte	0x04, 0x11
        /*000e*/ 	.short	(.L_5 - .L_4)
	.align		4
.L_4:
        /*0010*/ 	.word	index@(wfkernelf)
        /*0014*/ 	.word	0x00000000


	//----- nvinfo : EIATTR_REGCOUNT
	.align		4
.L_5:
        /*0018*/ 	.byte	0x04, 0x2f
        /*001a*/ 	.short	(.L_7 - .L_6)
	.align		4
.L_6:
        /*001c*/ 	.word	index@(wfkerneld)
        /*0020*/ 	.word	0x00000028


	//----- nvinfo : EIATTR_FRAME_SIZE
	.align		4
.L_7:
        /*0024*/ 	.byte	0x04, 0x11
        /*0026*/ 	.short	(.L_9 - .L_8)
	.align		4
.L_8:
        /*0028*/ 	.word	index@($wfkerneld$__internal_trig_reduction_slowpathd)
        /*002c*/ 	.word	0x00000028


	//----- nvinfo : EIATTR_FRAME_SIZE
	.align		4
.L_9:
        /*0030*/ 	.byte	0x04, 0x11
        /*0032*/ 	.short	(.L_11 - .L_10)
	.align		4
.L_10:
        /*0034*/ 	.word	index@(wfkerneld)
        /*0038*/ 	.word	0x00000028


	//----- nvinfo : EIATTR_MIN_STACK_SIZE
	.align		4
.L_11:
        /*003c*/ 	.byte	0x04, 0x12
        /*003e*/ 	.short	(.L_13 - .L_12)
	.align		4
.L_12:
        /*0040*/ 	.word	index@(wfkerneld)
        /*0044*/ 	.word	0x00000028


	//----- nvinfo : EIATTR_MIN_STACK_SIZE
	.align		4
.L_13:
        /*0048*/ 	.byte	0x04, 0x12
        /*004a*/ 	.short	(.L_15 - .L_14)
	.align		4
.L_14:
        /*004c*/ 	.word	index@(wfkernelf)
        /*0050*/ 	.word	0x00000000
.L_15:


//--------------------- .nv.compat                --------------------------
	.section	.nv.compat,"",@"SHT_CUDA_COMPAT_INFO"
	.align	4
        /*0000*/ 	.byte	0x02, 0x09, 0x00, 0x00, 0x02, 0x02, 0x01, 0x00, 0x02, 0x05, 0x05, 0x00, 0x03, 0x07, 0x01, 0x01
        /*0010*/ 	.byte	0x02, 0x03, 0x00, 0x00, 0x02, 0x06, 0x01, 0x00, 0x04, 0x0b, 0x08, 0x00, 0x01, 0x00, 0x00, 0x00
        /*0020*/ 	.byte	0x00, 0x00, 0x00, 0x00


//--------------------- .nv.info.wfkerneld        --------------------------
	.section	.nv.info.wfkerneld,"",@"SHT_CUDA_INFO"
	.sectionflags	@""
	.align	4


	//----- nvinfo : EIATTR_CUDA_API_VERSION
	.align		4
        /*0000*/ 	.byte	0x04, 0x37
        /*0002*/ 	.short	(.L_17 - .L_16)
.L_16:
        /*0004*/ 	.word	0x00000082


	//----- nvinfo : EIATTR_KPARAM_INFO
	.align		4
.L_17:
        /*0008*/ 	.byte	0x04, 0x17
        /*000a*/ 	.short	(.L_19 - .L_18)
.L_18:
        /*000c*/ 	.word	0x00000000
        /*0010*/ 	.short	0x0007
        /*0012*/ 	.short	0x0030
        /*0014*/ 	.byte	0x00, 0xf0, 0x11, 0x00


	//----- nvinfo : EIATTR_KPARAM_INFO
	.align		4
.L_19:
        /*0018*/ 	.byte	0x04, 0x17
        /*001a*/ 	.short	(.L_21 - .L_20)
.L_20:
        /*001c*/ 	.word	0x00000000
        /*0020*/ 	.short	0x0006
        /*0022*/ 	.short	0x002c
        /*0024*/ 	.byte	0x00, 0xf0, 0x11, 0x00


	//----- nvinfo : EIATTR_KPARAM_INFO
	.align		4
.L_21:
        /*0028*/ 	.byte	0x04, 0x17
        /*002a*/ 	.short	(.L_23 - .L_22)
.L_22:
        /*002c*/ 	.word	0x00000000
        /*0030*/ 	.short	0x0005
        /*0032*/ 	.short	0x0028
        /*0034*/ 	.byte	0x00, 0xf0, 0x11, 0x00


	//----- nvinfo : EIATTR_KPARAM_INFO
	.align		4
.L_23:
        /*0038*/ 	.byte	0x04, 0x17
        /*003a*/ 	.short	(.L_25 - .L_24)
.L_24:
        /*003c*/ 	.word	0x00000000
        /*0040*/ 	.short	0x0004
        /*0042*/ 	.short	0x0020
        /*0044*/ 	.byte	0x00, 0xf0, 0x21, 0x00


	//----- nvinfo : EIATTR_KPARAM_INFO
	.align		4
.L_25:
        /*0048*/ 	.byte	0x04, 0x17
        /*004a*/ 	.short	(.L_27 - .L_26)
.L_26:
        /*004c*/ 	.word	0x00000000
        /*0050*/ 	.short	0x0003
        /*0052*/ 	.short	0x0018
        /*0054*/ 	.byte	0x00, 0xf0, 0x21, 0x00


	//----- nvinfo : EIATTR_KPARAM_INFO
	.align		4
.L_27:
        /*0058*/ 	.byte	0x04, 0x17
        /*005a*/ 	.short	(.L_29 - .L_28)
.L_28:
        /*005c*/ 	.word	0x00000000
        /*0060*/ 	.short	0x0002
        /*0062*/ 	.short	0x0010
        /*0064*/ 	.byte	0x00, 0xf0, 0x21, 0x00


	//----- nvinfo : EIATTR_KPARAM_INFO
	.align		4
.L_29:
        /*0068*/ 	.byte	0x04, 0x17
        /*006a*/ 	.short	(.L_31 - .L_30)
.L_30:
        /*006c*/ 	.word	0x00000000
        /*0070*/ 	.short	0x0001
        /*0072*/ 	.short	0x0008
        /*0074*/ 	.byte	0x00, 0xf5, 0x21, 0x00


	//----- nvinfo : EIATTR_KPARAM_INFO
	.align		4
.L_31:
        /*0078*/ 	.byte	0x04, 0x17
        /*007a*/ 	.short	(.L_33 - .L_32)
.L_32:
        /*007c*/ 	.word	0x00000000
        /*0080*/ 	.short	0x0000
        /*0082*/ 	.short	0x0000
        /*0084*/ 	.byte	0x00, 0xf5, 0x21, 0x00


	//----- nvinfo : EIATTR_SPARSE_MMA_MASK
	.align		4
.L_33:
        /*0088*/ 	.byte	0x03, 0x50
        /*008a*/ 	.short	0x0000


	//----- nvinfo : EIATTR_MAXREG_COUNT
	.align		4
        /*008c*/ 	.byte	0x03, 0x1b
        /*008e*/ 	.short	0x00ff


	//----- nvinfo : EIATTR_MERCURY_ISA_VERSION
	.align		4
        /*0090*/ 	.byte	0x03, 0x5f
        /*0092*/ 	.short	0x0101


	//----- nvinfo : EIATTR_VRC_CTA_INIT_COUNT
	.align		4
        /*0094*/ 	.byte	0x02, 0x4a
	.zero		1
	.zero		1


	//----- nvinfo : EIATTR_EXIT_INSTR_OFFSETS
	.align		4
        /*0098*/ 	.byte	0x04, 0x1c
        /*009a*/ 	.short	(.L_35 - .L_34)


	//   ....[0]....
.L_34:
        /*009c*/ 	.word	0x000000d0


	//   ....[1]....
        /*00a0*/ 	.word	0x00001a70


	//----- nvinfo : EIATTR_CRS_STACK_SIZE
	.align		4
.L_35:
        /*00a4*/ 	.byte	0x04, 0x1e
        /*00a6*/ 	.short	(.L_37 - .L_36)
.L_36:
        /*00a8*/ 	.word	0x00000000


	//----- nvinfo : EIATTR_CBANK_PARAM_SIZE
	.align		4
.L_37:
        /*00ac*/ 	.byte	0x03, 0x19
        /*00ae*/ 	.short	0x0034


	//----- nvinfo : EIATTR_PARAM_CBANK
	.align		4
        /*00b0*/ 	.byte	0x04, 0x0a
        /*00b2*/ 	.short	(.L_39 - .L_38)
	.align		4
.L_38:
        /*00b4*/ 	.word	index@(.nv.constant0.wfkerneld)
        /*00b8*/ 	.short	0x0380
        /*00ba*/ 	.short	0x0034


	//----- nvinfo : EIATTR_SW_WAR
	.align		4
.L_39:
        /*00bc*/ 	.byte	0x04, 0x36
        /*00be*/ 	.short	(.L_41 - .L_40)
.L_40:
        /*00c0*/ 	.word	0x00000008
.L_41:


//--------------------- .nv.info.wfkernelf        --------------------------
	.section	.nv.info.wfkernelf,"",@"SHT_CUDA_INFO"
	.sectionflags	@""
	.align	4


	//----- nvinfo : EIATTR_CUDA_API_VERSION
	.align		4
        /*0000*/ 	.byte	0x04, 0x37
        /*0002*/ 	.short	(.L_43 - .L_42)
.L_42:
        /*0004*/ 	.word	0x00000082


	//----- nvinfo : EIATTR_KPARAM_INFO
	.align		4
.L_43:
        /*0008*/ 	.byte	0x04, 0x17
        /*000a*/ 	.short	(.L_45 - .L_44)
.L_44:
        /*000c*/ 	.word	0x00000000
        /*0010*/ 	.short	0x0007
        /*0012*/ 	.short	0x0030
        /*0014*/ 	.byte	0x00, 0xf0, 0x11, 0x00


	//----- nvinfo : EIATTR_KPARAM_INFO
	.align		4
.L_45:
        /*0018*/ 	.byte	0x04, 0x17
        /*001a*/ 	.short	(.L_47 - .L_46)
.L_46:
        /*001c*/ 	.word	0x00000000
        /*0020*/ 	.short	0x0006
        /*0022*/ 	.short	0x002c
        /*0024*/ 	.byte	0x00, 0xf0, 0x11, 0x00


	//----- nvinfo : EIATTR_KPARAM_INFO
	.align		4
.L_47:
        /*0028*/ 	.byte	0x04, 0x17
        /*002a*/ 	.short	(.L_49 - .L_48)
.L_48:
        /*002c*/ 	.word	0x00000000
        /*0030*/ 	.short	0x0005
        /*0032*/ 	.short	0x0028
        /*0034*/ 	.byte	0x00, 0xf0, 0x11, 0x00


	//----- nvinfo : EIATTR_KPARAM_INFO
	.align		4
.L_49:
        /*0038*/ 	.byte	0x04, 0x17
        /*003a*/ 	.short	(.L_51 - .L_50)
.L_50:
        /*003c*/ 	.word	0x00000000
        /*0040*/ 	.short	0x0004
        /*0042*/ 	.short	0x0020
        /*0044*/ 	.byte	0x00, 0xf0, 0x21, 0x00


	//----- nvinfo : EIATTR_KPARAM_INFO
	.align		4
.L_51:
        /*0048*/ 	.byte	0x04, 0x17
        /*004a*/ 	.short	(.L_53 - .L_52)
.L_52:
        /*004c*/ 	.word	0x00000000
        /*0050*/ 	.short	0x0003
        /*0052*/ 	.short	0x0018
        /*0054*/ 	.byte	0x00, 0xf0, 0x21, 0x00


	//----- nvinfo : EIATTR_KPARAM_INFO
	.align		4
.L_53:
        /*0058*/ 	.byte	0x04, 0x17
        /*005a*/ 	.short	(.L_55 - .L_54)
.L_54:
        /*005c*/ 	.word	0x00000000
        /*0060*/ 	.short	0x0002
        /*0062*/ 	.short	0x0010
        /*0064*/ 	.byte	0x00, 0xf0, 0x21, 0x00


	//----- nvinfo : EIATTR_KPARAM_INFO
	.align		4
.L_55:
        /*0068*/ 	.byte	0x04, 0x17
        /*006a*/ 	.short	(.L_57 - .L_56)
.L_56:
        /*006c*/ 	.word	0x00000000
        /*0070*/ 	.short	0x0001
        /*0072*/ 	.short	0x0008
        /*0074*/ 	.byte	0x00, 0xf5, 0x21, 0x00


	//----- nvinfo : EIATTR_KPARAM_INFO
	.align		4
.L_57:
        /*0078*/ 	.byte	0x04, 0x17
        /*007a*/ 	.short	(.L_59 - .L_58)
.L_58:
        /*007c*/ 	.word	0x00000000
        /*0080*/ 	.short	0x0000
        /*0082*/ 	.short	0x0000
        /*0084*/ 	.byte	0x00, 0xf5, 0x21, 0x00


	//----- nvinfo : EIATTR_SPARSE_MMA_MASK
	.align		4
.L_59:
        /*0088*/ 	.byte	0x03, 0x50
        /*008a*/ 	.short	0x0000


	//----- nvinfo : EIATTR_MAXREG_COUNT
	.align		4
        /*008c*/ 	.byte	0x03, 0x1b
        /*008e*/ 	.short	0x00ff


	//----- nvinfo : EIATTR_MERCURY_ISA_VERSION
	.align		4
        /*0090*/ 	.byte	0x03, 0x5f
        /*0092*/ 	.short	0x0101


	//----- nvinfo : EIATTR_VRC_CTA_INIT_COUNT
	.align		4
        /*0094*/ 	.byte	0x02, 0x4a
	.zero		1
	.zero		1


	//----- nvinfo : EIATTR_EXIT_INSTR_OFFSETS
	.align		4
        /*0098*/ 	.byte	0x04, 0x1c
        /*009a*/ 	.short	(.L_61 - .L_60)


	//   ....[0]....
.L_60:
        /*009c*/ 	.word	0x000000c0


	//   ....[1]....
        /*00a0*/ 	.word	0x00000fe0


	//----- nvinfo : EIATTR_CRS_STACK_SIZE
	.align		4
.L_61:
        /*00a4*/ 	.byte	0x04, 0x1e
        /*00a6*/ 	.short	(.L_63 - .L_62)
.L_62:
        /*00a8*/ 	.word	0x00000000


	//----- nvinfo : EIATTR_CBANK_PARAM_SIZE
	.align		4
.L_63:
        /*00ac*/ 	.byte	0x03, 0x19
        /*00ae*/ 	.short	0x0034


	//----- nvinfo : EIATTR_PARAM_CBANK
	.align		4
        /*00b0*/ 	.byte	0x04, 0x0a
        /*00b2*/ 	.short	(.L_65 - .L_64)
	.align		4
.L_64:
        /*00b4*/ 	.word	index@(.nv.constant0.wfkernelf)
        /*00b8*/ 	.short	0x0380
        /*00ba*/ 	.short	0x0034


	//----- nvinfo : EIATTR_SW_WAR
	.align		4
.L_65:
        /*00bc*/ 	.byte	0x04, 0x36
        /*00be*/ 	.short	(.L_67 - .L_66)
.L_66:
        /*00c0*/ 	.word	0x00000008
.L_67:


//--------------------- .nv.callgraph             --------------------------
	.section	.nv.callgraph,"",@"SHT_CUDA_CALLGRAPH"
	.align	4
	.sectionentsize	8
	.align		4
        /*0000*/ 	.word	0x00000000
	.align		4
        /*0004*/ 	.word	0xffffffff
	.align		4
        /*0008*/ 	.word	0x00000000
	.align		4
        /*000c*/ 	.word	0xfffffffe
	.align		4
        /*0010*/ 	.word	0x00000000
	.align		4
        /*0014*/ 	.word	0xfffffffd
	.align		4
        /*0018*/ 	.word	0x00000000
	.align		4
        /*001c*/ 	.word	0xfffffffc


//--------------------- .nv.constant4             --------------------------
	.section	.nv.constant4,"a",@progbits
	.align	8
	.align		8
.nv.constant4:
        /*0000*/ 	.dword	__cudart_i2opi_f
	.align		8
        /*0008*/ 	.dword	__cudart_i2opi_d


//--------------------- .text.wfkerneld           --------------------------
	.section	.text.wfkerneld,"ax",@progbits
	.align	128
        .global         wfkerneld
        .type           wfkerneld,@function
        .size           wfkerneld,(.L_x_28 - wfkerneld)
        .other          wfkerneld,@"STO_CUDA_ENTRY STV_DEFAULT"
wfkerneld:
.text.wfkerneld:
[----:B------:R-:W0:Y:S01]  /*0000*/  LDC R1, c[0x0][0x37c] ;  /* 0x0000df00ff017b82 */ /* 0x000e220000000800 */
[----:B------:R-:W1:Y:S01]  /*0010*/  S2R R3, SR_TID.Y ;  /* 0x0000000000037919 */ /* 0x000e620000002200 */
[----:B------:R-:W2:Y:S01]  /*0020*/  LDCU UR6, c[0x0][0x360] ;  /* 0x00006c00ff0677ac */ /* 0x000ea20008000800 */
[----:B0-----:R-:W-:Y:S01]  /*0030*/  VIADD R1, R1, 0xffffffd8 ;  /* 0xffffffd801017836 */ /* 0x001fe20000000000 */
[----:B------:R-:W1:Y:S01]  /*0040*/  S2R R2, SR_CTAID.Y ;  /* 0x0000000000027919 */ /* 0x000e620000002600 */
[----:B------:R-:W1:Y:S01]  /*0050*/  LDCU UR7, c[0x0][0x364] ;  /* 0x00006c80ff0777ac */ /* 0x000e620008000800 */
[----:B------:R-:W2:Y:S01]  /*0060*/  S2R R0, SR_TID.X ;  /* 0x0000000000007919 */ /* 0x000ea20000002100 */
[----:B------:R-:W0:Y:S01]  /*0070*/  LDCU.64 UR4, c[0x0][0x3a8] ;  /* 0x00007500ff0477ac */ /* 0x000e220008000a00 */
[----:B------:R-:W2:Y:S01]  /*0080*/  S2R R5, SR_CTAID.X ;  /* 0x0000000000057919 */ /* 0x000ea20000002500 */
[----:B-1----:R-:W-:-:S05]  /*0090*/  IMAD R3, R2, UR7, R3 ;  /* 0x0000000702037c24 */ /* 0x002fca000f8e0203 */
[----:B0-----:R-:W-:Y:S01]  /*00a0*/  ISETP.GE.AND P0, PT, R3, UR5, PT ;  /* 0x0000000503007c0c */ /* 0x001fe2000bf06270 */
[----:B--2---:R-:W-:-:S05]  /*00b0*/  IMAD R0, R5, UR6, R0 ;  /* 0x0000000605007c24 */ /* 0x004fca000f8e0200 */
[----:B------:R-:W-:-:S13]  /*00c0*/  ISETP.GE.OR P0, PT, R0, UR4, P0 ;  /* 0x0000000400007c0c */ /* 0x000fda0008706670 */
[----:B------:R-:W-:Y:S05]  /*00d0*/  @P0 EXIT ;  /* 0x000000000000094d */ /* 0x000fea0003800000 */
[----:B------:R-:W-:Y:S01]  /*00e0*/  USHF.R.U32.HI UR5, URZ, 0x1, UR5 ;  /* 0x00000001ff057899 */ /* 0x000fe20008011605 */
[----:B------:R-:W-:Y:S01]  /*00f0*/  IMAD.MOV.U32 R20, RZ, RZ, 0x0 ;  /* 0x00000000ff147424 */ /* 0x000fe200078e00ff */
[----:B------:R-:W-:Y:S01]  /*0100*/  ULEA.HI UR4, UR4, UR4, URZ, 0x1 ;  /* 0x0000000404047291 */ /* 0x000fe2000f8f08ff */
[----:B------:R-:W-:Y:S01]  /*0110*/  IMAD.MOV.U32 R21, RZ, RZ, 0x3fd80000 ;  /* 0x3fd80000ff157424 */ /* 0x000fe200078e00ff */
[----:B------:R-:W0:Y:S02]  /*0120*/  LDCU.64 UR10, c[0x0][0x358] ;  /* 0x00006b00ff0a77ac */ /* 0x000e240008000a00 */
[----:B------:R-:W-:Y:S01]  /*0130*/  VIADD R4, R3, -UR5 ;  /* 0x8000000503047c36 */ /* 0x000fe20008000000 */
[----:B------:R-:W-:-:S03]  /*0140*/  USHF.R.S32.HI UR8, URZ, 0x1, UR4 ;  /* 0x00000001ff087899 */ /* 0x000fc60008011404 */
[----:B------:R-:W1:Y:S03]  /*0150*/  I2F.F64 R8, R4 ;  /* 0x0000000400087312 */ /* 0x000e660000201c00 */
[----:B------:R-:W1:Y:S01]  /*0160*/  LDCU.128 UR4, c[0x0][0x390] ;  /* 0x00007200ff0477ac */ /* 0x000e620008000c00 */
[----:B------:R-:W-:-:S04]  /*0170*/  VIADD R2, R0, -UR8 ;  /* 0x8000000800027c36 */ /* 0x000fc80008000000 */
[----:B------:R-:W2:Y:S01]  /*0180*/  I2F.F64 R10, R2 ;  /* 0x00000002000a7312 */ /* 0x000ea20000201c00 */
[----:B------:R-:W3:Y:S01]  /*0190*/  LDCU UR8, c[0x0][0x3b0] ;  /* 0x00007600ff0877ac */ /* 0x000ee20008000800 */
[----:B-1----:R-:W-:Y:S02]  /*01a0*/  DMUL R8, R8, UR6 ;  /* 0x0000000608087c28 */ /* 0x002fe40008000000 */
[----:B--2---:R-:W-:Y:S01]  /*01b0*/  DMUL R10, R10, UR6 ;  /* 0x000000060a0a7c28 */ /* 0x004fe20008000000 */
[----:B------:R-:W-:Y:S01]  /*01c0*/  UMOV UR6, UR5 ;  /* 0x0000000500067c82 */ /* 0x000fe20008000000 */
[----:B------:R-:W-:Y:S01]  /*01d0*/  UMOV UR7, UR4 ;  /* 0x0000000400077c82 */ /* 0x000fe20008000000 */
[----:B------:R-:W-:Y:S01]  /*01e0*/  IMAD.U32 R16, RZ, RZ, UR6 ;  /* 0x00000006ff107e24 */ /* 0x000fe2000f8e00ff */
[----:B---3--:R-:W-:-:S04]  /*01f0*/  UISETP.GE.AND UP0, UPT, UR8, 0x1, UPT ;  /* 0x000000010800788c */ /* 0x008fc8000bf06270 */
[----:B------:R-:W-:Y:S01]  /*0200*/  DSETP.MAX.AND P0, P1, |R10|, |R8|, PT ;  /* 0x400000080a00722a */ /* 0x000fe2000390f200 */
[----:B------:R-:W-:Y:S02]  /*0210*/  IMAD.MOV.U32 R12, RZ, RZ, R9 ;  /* 0x000000ffff0c7224 */ /* 0x000fe400078e0009 */
[----:B------:R-:W-:Y:S02]  /*0220*/  IMAD.MOV.U32 R5, RZ, RZ, R11 ;  /* 0x000000ffff057224 */ /* 0x000fe400078e000b */
[----:B------:R-:W-:-:S03]  /*0230*/  IMAD.MOV.U32 R4, RZ, RZ, R10 ;  /* 0x000000ffff047224 */ /* 0x000fc600078e000a */
[----:B------:R-:W-:Y:S01]  /*0240*/  FSEL R7, |R5|, |R12|, P0 ;  /* 0x4000000c05077208 */ /* 0x000fe20000000200 */
[----:B------:R-:W-:-:S05]  /*0250*/  IMAD.MOV.U32 R5, RZ, RZ, R8 ;  /* 0x000000ffff057224 */ /* 0x000fca00078e0008 */
[----:B------:R-:W-:Y:S01]  /*0260*/  SEL R6, R4, R5, P0 ;  /* 0x0000000504067207 */ /* 0x000fe20000000000 */
[----:B------:R-:W-:Y:S01]  /*0270*/  IMAD.U32 R4, RZ, RZ, UR6 ;  /* 0x00000006ff047e24 */ /* 0x000fe2000f8e00ff */
[----:B------:R-:W-:Y:S01]  /*0280*/  @P1 LOP3.LUT R7, R12, 0x80000, RZ, 0xfc, !PT ;  /* 0x000800000c071812 */ /* 0x000fe200078efcff */
[----:B------:R-:W-:Y:S02]  /*0290*/  DSETP.MIN.AND P0, P1, |R10|, |R8|, PT ;  /* 0x400000080a00722a */ /* 0x000fe40003900200 */
[----:B------:R-:W-:Y:S02]  /*02a0*/  IMAD.MOV.U32 R14, RZ, RZ, R6 ;  /* 0x000000ffff0e7224 */ /* 0x000fe400078e0006 */
[----:B------:R-:W-:Y:S01]  /*02b0*/  IMAD.MOV.U32 R2, RZ, RZ, R7 ;  /* 0x000000ffff027224 */ /* 0x000fe200078e0007 */
[C---:B------:R-:W-:Y:S02]  /*02c0*/  DSETP.MAX.AND P4, P5, R6.reuse, |UR4|, PT ;  /* 0x4000000406007e2a */ /* 0x040fe4000bd8f000 */
[----:B------:R-:W-:-:S04]  /*02d0*/  DSETP.MIN.AND P2, P3, R6, |UR4|, PT ;  /* 0x4000000406007e2a */ /* 0x000fc8000bb40000 */
[----:B------:R-:W-:Y:S01]  /*02e0*/  FSEL R13, R2, |UR6|, P4 ;  /* 0x40000006020d7c08 */ /* 0x000fe2000a000000 */
[----:B------:R-:W-:-:S05]  /*02f0*/  IMAD.MOV.U32 R2, RZ, RZ, R10 ;  /* 0x000000ffff027224 */ /* 0x000fca00078e000a */
[----:B------:R-:W-:Y:S01]  /*0300*/  SEL R12, R2, R5, P0 ;  /* 0x00000005020c7207 */ /* 0x000fe20000000000 */
[----:B------:R-:W-:Y:S01]  /*0310*/  IMAD.MOV.U32 R2, RZ, RZ, R6 ;  /* 0x000000ffff027224 */ /* 0x000fe200078e0006 */
[----:B------:R-:W-:-:S04]  /*0320*/  @P5 LOP3.LUT R13, R4, 0x80000, RZ, 0xfc, !PT ;  /* 0x00080000040d5812 */ /* 0x000fc800078efcff */
[----:B------:R-:W-:Y:S01]  /*0330*/  SEL R4, R2, UR7, P4 ;  /* 0x0000000702047c07 */ /* 0x000fe2000a000000 */
[----:B------:R-:W-:Y:S02]  /*0340*/  IMAD.MOV.U32 R5, RZ, RZ, R13 ;  /* 0x000000ffff057224 */ /* 0x000fe400078e000d */
[----:B------:R-:W-:Y:S02]  /*0350*/  IMAD.MOV.U32 R2, RZ, RZ, R7 ;  /* 0x000000ffff027224 */ /* 0x000fe400078e0007 */
[----:B------:R-:W-:Y:S01]  /*0360*/  IMAD.MOV.U32 R13, RZ, RZ, R9 ;  /* 0x000000ffff0d7224 */ /* 0x000fe200078e0009 */
[----:B------:R-:W-:Y:S02]  /*0370*/  LOP3.LUT R6, R5, 0xffc00000, RZ, 0xc0, !PT ;  /* 0xffc0000005067812 */ /* 0x000fe400078ec0ff */
[----:B------:R-:W-:Y:S01]  /*0380*/  FSEL R15, R2, |UR6|, P2 ;  /* 0x40000006020f7c08 */ /* 0x000fe20009000000 */
[----:B------:R-:W-:Y:S01]  /*0390*/  IMAD.MOV.U32 R2, RZ, RZ, R11 ;  /* 0x000000ffff027224 */ /* 0x000fe200078e000b */
[----:B------:R-:W-:Y:S01]  /*03a0*/  UMOV UR6, UR4 ;  /* 0x0000000400067c82 */ /* 0x000fe20008000000 */
[----:B------:R-:W-:Y:S01]  /*03b0*/  LOP3.LUT R7, R6, 0x7fd00000, RZ, 0x3c, !PT ;  /* 0x7fd0000006077812 */ /* 0x000fe200078e3cff */
[----:B------:R-:W-:Y:S01]  /*03c0*/  IMAD.MOV.U32 R6, RZ, RZ, RZ ;  /* 0x000000ffff067224 */ /* 0x000fe200078e00ff */
[----:B------:R-:W-:-:S02]  /*03d0*/  @P3 LOP3.LUT R15, R16, 0x80000, RZ, 0xfc, !PT ;  /* 0x00080000100f3812 */ /* 0x000fc400078efcff */
[----:B------:R-:W-:Y:S02]  /*03e0*/  SEL R14, R14, UR6, P2 ;  /* 0x000000060e0e7c07 */ /* 0x000fe40009000000 */
[----:B------:R-:W-:Y:S02]  /*03f0*/  FSEL R17, |R2|, |R13|, P0 ;  /* 0x4000000d02117208 */ /* 0x000fe40000000200 */
[----:B------:R-:W-:Y:S01]  /*0400*/  @P1 LOP3.LUT R17, R13, 0x80000, RZ, 0xfc, !PT ;  /* 0x000800000d111812 */ /* 0x000fe200078efcff */
[----:B------:R-:W-:Y:S02]  /*0410*/  DSETP.NEU.AND P1, PT, R4, +INF , PT ;  /* 0x7ff000000400742a */ /* 0x000fe40003f2d000 */
[----:B------:R-:W-:Y:S02]  /*0420*/  DMUL R14, R14, R6 ;  /* 0x000000060e0e7228 */ /* 0x000fe40000000000 */
[----:B------:R-:W-:-:S06]  /*0430*/  IMAD.MOV.U32 R13, RZ, RZ, R17 ;  /* 0x000000ffff0d7224 */ /* 0x000fcc00078e0011 */
[----:B------:R-:W-:Y:S02]  /*0440*/  DMUL R12, R12, R6 ;  /* 0x000000060c0c7228 */ /* 0x000fe40000000000 */
[----:B------:R-:W-:Y:S02]  /*0450*/  DMUL R16, R14, R14 ;  /* 0x0000000e0e107228 */ /* 0x000fe40000000000 */
[----:B------:R-:W-:-:S06]  /*0460*/  DMUL R14, R4, R6 ;  /* 0x00000006040e7228 */ /* 0x000fcc0000000000 */
[----:B------:R-:W-:-:S08]  /*0470*/  DFMA R16, R12, R12, R16 ;  /* 0x0000000c0c10722b */ /* 0x000fd00000000010 */
[----:B------:R-:W-:Y:S01]  /*0480*/  DFMA R16, R14, R14, R16 ;  /* 0x0000000e0e10722b */ /* 0x000fe20000000010 */
[----:B------:R-:W-:-:S05]  /*0490*/  IMAD.MOV.U32 R14, RZ, RZ, RZ ;  /* 0x000000ffff0e7224 */ /* 0x000fca00078e00ff */
[----:B------:R-:W1:Y:S02]  /*04a0*/  MUFU.RSQ64H R15, R17 ;  /* 0x00000011000f7308 */ /* 0x000e640000001c00 */
[----:B-1----:R-:W-:-:S08]  /*04b0*/  DMUL R12, R14, R14 ;  /* 0x0000000e0e0c7228 */ /* 0x002fd00000000000 */
[----:B------:R-:W-:Y:S02]  /*04c0*/  DFMA R18, R16, -R12, 1 ;  /* 0x3ff000001012742b */ /* 0x000fe4000000080c */
[----:B------:R-:W-:-:S06]  /*04d0*/  DADD R12, |R10|, |R8| ;  /* 0x000000000a0c7229 */ /* 0x000fcc0000000608 */
[----:B------:R-:W-:Y:S02]  /*04e0*/  DFMA R20, R18, R20, 0.5 ;  /* 0x3fe000001214742b */ /* 0x000fe40000000014 */
[----:B------:R-:W-:Y:S02]  /*04f0*/  DMUL R18, R14, R18 ;  /* 0x000000120e127228 */ /* 0x000fe40000000000 */
[----:B------:R-:W-:Y:S01]  /*0500*/  DADD R12, R12, |UR4| ;  /* 0x400000040c0c7e29 */ /* 0x000fe20008000000 */
[----:B------:R-:W1:Y:S05]  /*0510*/  LDCU.64 UR4, c[0x0][0x3a0] ;  /* 0x00007400ff0477ac */ /* 0x000e6a0008000a00 */
[----:B------:R-:W-:-:S02]  /*0520*/  DFMA R18, R20, R18, R14 ;  /* 0x000000121412722b */ /* 0x000fc4000000000e */
[C---:B------:R-:W-:Y:S02]  /*0530*/  DADD R14, R12.reuse, +INF ;  /* 0x7ff000000c0e7429 */ /* 0x040fe40000000000 */
[----:B------:R-:W-:Y:S01]  /*0540*/  DSETP.GT.AND P0, PT, R12, RZ, PT ;  /* 0x000000ff0c00722a */ /* 0x000fe20003f04000 */
[----:B------:R-:W-:-:S03]  /*0550*/  CS2R R12, SRZ ;  /* 0x00000000000c7805 */ /* 0x000fc6000001ff00 */
[----:B------:R-:W-:-:S10]  /*0560*/  DMUL R18, R6, R18 ;  /* 0x0000001206127228 */ /* 0x000fd40000000000 */
[----:B------:R-:W-:Y:S02]  /*0570*/  FSEL R24, R18, R14, P0 ;  /* 0x0000000e12187208 */ /* 0x000fe40000000000 */
[----:B------:R-:W-:Y:S02]  /*0580*/  FSEL R14, R19, R15, P0 ;  /* 0x0000000f130e7208 */ /* 0x000fe40000000000 */
[----:B------:R-:W-:Y:S02]  /*0590*/  FSEL R24, R24, RZ, P1 ;  /* 0x000000ff18187208 */ /* 0x000fe40000800000 */
[----:B------:R-:W-:Y:S02]  /*05a0*/  FSEL R25, R14, RZ, P1 ;  /* 0x000000ff0e197208 */ /* 0x000fe40000800000 */
[----:B------:R-:W-:-:S04]  /*05b0*/  CS2R R14, SRZ ;  /* 0x00000000000e7805 */ /* 0x000fc8000001ff00 */
[----:B-1----:R-:W-:-:S08]  /*05c0*/  DMUL R4, R24, UR4 ;  /* 0x0000000418047c28 */ /* 0x002fd00008000000 */
[-C--:B------:R-:W-:Y:S02]  /*05d0*/  DMUL R10, R10, R4.reuse ;  /* 0x000000040a0a7228 */ /* 0x080fe40000000000 */
[----:B------:R-:W-:Y:S01]  /*05e0*/  DMUL R8, R8, R4 ;  /* 0x0000000408087228 */ /* 0x000fe20000000000 */
[----:B0-----:R-:W-:Y:S10]  /*05f0*/  BRA.U !UP0, `(.L_x_0) ;  /* 0x0000001508087547 */ /* 0x001ff4000b800000 */
[----:B------:R-:W-:Y:S01]  /*0600*/  UISETP.NE.AND UP0, UPT, UR8, 0x1, UPT ;  /* 0x000000010800788c */ /* 0x000fe2000bf05270 */
[----:B------:R-:W-:Y:S02]  /*0610*/  CS2R R4, SRZ ;  /* 0x0000000000047805 */ /* 0x000fe4000001ff00 */
[----:B------:R-:W-:Y:S02]  /*0620*/  CS2R R6, SRZ ;  /* 0x0000000000067805 */ /* 0x000fe4000001ff00 */
[----:B------:R-:W-:Y:S02]  /*0630*/  CS2R R14, SRZ ;  /* 0x00000000000e7805 */ /* 0x000fe4000001ff00 */
[----:B------:R-:W-:Y:S01]  /*0640*/  CS2R R12, SRZ ;  /* 0x00000000000c7805 */ /* 0x000fe2000001ff00 */
[----:B------:R-:W-:Y:S01]  /*0650*/  UMOV UR4, URZ ;  /* 0x000000ff00047c82 */ /* 0x000fe20008000000 */
[----:B------:R-:W-:Y:S01]  /*0660*/  UMOV UR5, URZ ;  /* 0x000000ff00057c82 */ /* 0x000fe20008000000 */
[----:B------:R-:W-:Y:S05]  /*0670*/  BRA.U !UP0, `(.L_x_1) ;  /* 0x0000000d08507547 */ /* 0x000fea000b800000 */
[----:B------:R-:W0:Y:S01]  /*0680*/  LDCU.64 UR6, c[0x0][0x388] ;  /* 0x00007100ff0677ac */ /* 0x000e220008000a00 */
[----:B------:R-:W-:Y:S01]  /*0690*/  CS2R R4, SRZ ;  /* 0x0000000000047805 */ /* 0x000fe2000001ff00 */
[----:B------:R-:W-:Y:S01]  /*06a0*/  ULOP3.LUT UR4, UR8, 0x7ffffffe, URZ, 0xc0, !UPT ;  /* 0x7ffffffe08047892 */ /* 0x000fe2000f8ec0ff */
[----:B------:R-:W1:Y:S03]  /*06b0*/  LDCU.64 UR12, c[0x0][0x3a0] ;  /* 0x00007400ff0c77ac */ /* 0x000e660008000a00 */
[----:B------:R-:W-:Y:S02]  /*06c0*/  UIADD3 UR4, UPT, UPT, -UR4, URZ, URZ ;  /* 0x000000ff04047290 */ /* 0x000fe4000fffe1ff */
[----:B0-----:R-:W-:-:S04]  /*06d0*/  UIADD3 UR5, UP0, UPT, UR6, 0x20, URZ ;  /* 0x0000002006057890 */ /* 0x001fc8000ff1e0ff */
[----:B------:R-:W-:Y:S02]  /*06e0*/  UIADD3.X UR6, UPT, UPT, URZ, UR7, URZ, UP0, !UPT ;  /* 0x00000007ff067290 */ /* 0x000fe400087fe4ff */
[----:B------:R-:W-:-:S04]  /*06f0*/  IMAD.U32 R26, RZ, RZ, UR5 ;  /* 0x00000005ff1a7e24 */ /* 0x000fc8000f8e00ff */
[----:B-1----:R-:W-:-:S07]  /*0700*/  IMAD.U32 R27, RZ, RZ, UR6 ;  /* 0x00000006ff1b7e24 */ /* 0x002fce000f8e00ff */
.L_x_8:
[----:B------:R-:W2:Y:S01]  /*0710*/  LDG.E.128.CONSTANT R16, desc[UR10][R26.64+-0x20] ;  /* 0xffffe00a1a107981 */ /* 0x000ea2000c1e9d00 */
[----:B------:R-:W0:Y:S03]  /*0720*/  LDC.64 R28, c[0x0][0x390] ;  /* 0x0000e400ff1c7b82 */ /* 0x000e260000000a00 */
[----:B------:R-:W3:Y:S01]  /*0730*/  LDG.E.128.CONSTANT R20, desc[UR10][R26.64+-0x10] ;  /* 0xfffff00a1a147981 */ /* 0x000ee2000c1e9d00 */
[----:B------:R-:W-:Y:S01]  /*0740*/  BSSY.RECONVERGENT B0, `(.L_x_2) ;  /* 0x0000021000007945 */ /* 0x000fe20003800200 */
[----:B0-----:R-:W-:-:S08]  /*0750*/  DFMA R28, R24, R28, -1 ;  /* 0xbff00000181c742b */ /* 0x001fd0000000001c */
[----:B------:R-:W-:Y:S02]  /*0760*/  DMUL R28, R28, UR12 ;  /* 0x0000000c1c1c7c28 */ /* 0x000fe40008000000 */
[----:B--2---:R-:W-:-:S08]  /*0770*/  DMUL R18, R8, R18 ;  /* 0x0000001208127228 */ /* 0x004fd00000000000 */
[----:B------:R-:W-:-:S08]  /*0780*/  DFMA R16, R10, R16, R18 ;  /* 0x000000100a10722b */ /* 0x000fd00000000012 */
[----:B---3--:R-:W-:-:S08]  /*0790*/  DFMA R16, R20, R28, R16 ;  /* 0x0000001c1410722b */ /* 0x008fd00000000010 */
[----:B------:R-:W-:-:S08]  /*07a0*/  DADD R22, R22, -R16 ;  /* 0x0000000016167229 */ /* 0x000fd00000000810 */
[----:B------:R-:W-:-:S14]  /*07b0*/  DSETP.NEU.AND P0, PT, |R22|, +INF , PT ;  /* 0x7ff000001600742a */ /* 0x000fdc0003f0d200 */
[----:B------:R-:W-:Y:S01]  /*07c0*/  @!P0 DMUL R28, RZ, R22 ;  /* 0x00000016ff1c8228 */ /* 0x000fe20000000000 */
[----:B------:R-:W-:Y:S01]  /*07d0*/  @!P0 IMAD.MOV.U32 R2, RZ, RZ, RZ ;  /* 0x000000ffff028224 */ /* 0x000fe200078e00ff */
[----:B------:R-:W-:Y:S09]  /*07e0*/  @!P0 BRA `(.L_x_3) ;  /* 0x0000000000588947 */ /* 0x000ff20003800000 */
[----:B------:R-:W-:Y:S01]  /*07f0*/  UMOV UR6, 0x6dc9c883 ;  /* 0x6dc9c88300067882 */ /* 0x000fe20000000000 */
[----:B------:R-:W-:Y:S01]  /*0800*/  UMOV UR7, 0x3fe45f30 ;  /* 0x3fe45f3000077882 */ /* 0x000fe20000000000 */
[C---:B------:R-:W-:Y:S02]  /*0810*/  DSETP.GE.AND P0, PT, |R22|.reuse, 2.14748364800000000000e+09, PT ;  /* 0x41e000001600742a */ /* 0x040fe40003f06200 */
[----:B------:R-:W-:Y:S01]  /*0820*/  DMUL R16, R22, UR6 ;  /* 0x0000000616107c28 */ /* 0x000fe20008000000 */
[----:B------:R-:W-:Y:S01]  /*0830*/  UMOV UR6, 0x54442d18 ;  /* 0x54442d1800067882 */ /* 0x000fe20000000000 */
[----:B------:R-:W-:-:S04]  /*0840*/  UMOV UR7, 0x3ff921fb ;  /* 0x3ff921fb00077882 */ /* 0x000fc80000000000 */
[----:B------:R-:W0:Y:S08]  /*0850*/  F2I.F64 R2, R16 ;  /* 0x0000001000027311 */ /* 0x000e300000301100 */
[----:B0-----:R-:W0:Y:S02]  /*0860*/  I2F.F64 R28, R2 ;  /* 0x00000002001c7312 */ /* 0x001e240000201c00 */
[----:B0-----:R-:W-:Y:S01]  /*0870*/  DFMA R18, R28, -UR6, R22 ;  /* 0x800000061c127c2b */ /* 0x001fe20008000016 */
[----:B------:R-:W-:Y:S01]  /*0880*/  UMOV UR6, 0x33145c00 ;  /* 0x33145c0000067882 */ /* 0x000fe20000000000 */
[----:B------:R-:W-:-:S06]  /*0890*/  UMOV UR7, 0x3c91a626 ;  /* 0x3c91a62600077882 */ /* 0x000fcc0000000000 */
[----:B------:R-:W-:Y:S01]  /*08a0*/  DFMA R18, R28, -UR6, R18 ;  /* 0x800000061c127c2b */ /* 0x000fe20008000012 */
[----:B------:R-:W-:Y:S01]  /*08b0*/  UMOV UR6, 0x252049c0 ;  /* 0x252049c000067882 */ /* 0x000fe20000000000 */
[----:B------:R-:W-:-:S06]  /*08c0*/  UMOV UR7, 0x397b839a ;  /* 0x397b839a00077882 */ /* 0x000fcc0000000000 */
[----:B------:R-:W-:Y:S01]  /*08d0*/  DFMA R28, R28, -UR6, R18 ;  /* 0x800000061c1c7c2b */ /* 0x000fe20008000012 */
[----:B------:R-:W-:Y:S10]  /*08e0*/  @!P0 BRA `(.L_x_3) ;  /* 0x0000000000188947 */ /* 0x000ff40003800000 */
[----:B------:R-:W-:Y:S01]  /*08f0*/  IMAD.MOV.U32 R17, RZ, RZ, R23 ;  /* 0x000000ffff117224 */ /* 0x000fe200078e0017 */
[----:B------:R-:W-:-:S07]  /*0900*/  MOV R2, 0x920 ;  /* 0x0000092000027802 */ /* 0x000fce0000000f00 */
[----:B------:R-:W-:Y:S05]  /*0910*/  CALL.REL.NOINC `($wfkerneld$__internal_trig_reduction_slowpathd) ;  /* 0x0000001000587944 */ /* 0x000fea0003c00000 */
[----:B------:R-:W-:Y:S02]  /*0920*/  IMAD.MOV.U32 R2, RZ, RZ, R18 ;  /* 0x000000ffff027224 */ /* 0x000fe400078e0012 */
[----:B------:R-:W-:Y:S02]  /*0930*/  IMAD.MOV.U32 R28, RZ, RZ, R22 ;  /* 0x000000ffff1c7224 */ /* 0x000fe400078e0016 */
[----:B------:R-:W-:-:S07]  /*0940*/  IMAD.MOV.U32 R29, RZ, RZ, R23 ;  /* 0x000000ffff1d7224 */ /* 0x000fce00078e0017 */
.L_x_3:
[----:B------:R-:W-:Y:S05]  /*0950*/  BSYNC.RECONVERGENT B0 ;  /* 0x0000000000007941 */ /* 0x000fea0003800200 */
.L_x_2:
[----:B------:R-:W-:Y:S01]  /*0960*/  DMUL R30, R28, R28 ;  /* 0x0000001c1c1e7228 */ /* 0x000fe20000000000 */
[----:B------:R-:W-:Y:S01]  /*0970*/  IMAD.MOV.U32 R16, RZ, RZ, -0x3e107ad8 ;  /* 0xc1ef8528ff107424 */ /* 0x000fe200078e00ff */
[----:B------:R-:W-:Y:S01]  /*0980*/  UMOV UR6, 0x20fd8164 ;  /* 0x20fd816400067882 */ /* 0x000fe20000000000 */
[----:B------:R-:W-:Y:S01]  /*0990*/  IMAD.MOV.U32 R17, RZ, RZ, 0x3e21eea7 ;  /* 0x3e21eea7ff117424 */ /* 0x000fe200078e00ff */
[----:B------:R-:W-:Y:S01]  /*09a0*/  UMOV UR7, 0x3da8ff83 ;  /* 0x3da8ff8300077882 */ /* 0x000fe20000000000 */
[----:B------:R-:W-:Y:S01]  /*09b0*/  IMAD.MOV.U32 R18, RZ, RZ, 0x2cb0d246 ;  /* 0x2cb0d246ff127424 */ /* 0x000fe200078e00ff */
[----:B------:R-:W-:Y:S01]  /*09c0*/  UMOV UR8, 0xf9785eba ;  /* 0xf9785eba00087882 */ /* 0x000fe20000000000 */
[----:B------:R-:W-:Y:S01]  /*09d0*/  IMAD.MOV.U32 R19, RZ, RZ, 0x3e5ae5f1 ;  /* 0x3e5ae5f1ff137424 */ /* 0x000fe200078e00ff */
[----:B------:R-:W-:Y:S01]  /*09e0*/  UMOV UR9, 0x3de5db65 ;  /* 0x3de5db6500097882 */ /* 0x000fe20000000000 */
[----:B------:R-:W-:Y:S01]  /*09f0*/  DFMA R16, R30, -UR6, R16 ;  /* 0x800000061e107c2b */ /* 0x000fe20008000010 */
[----:B------:R-:W-:Y:S01]  /*0a00*/  UMOV UR6, 0x8e06e6d9 ;  /* 0x8e06e6d900067882 */ /* 0x000fe20000000000 */
[----:B------:R-:W-:-:S02]  /*0a10*/  UMOV UR7, 0x3e927e4f ;  /* 0x3e927e4f00077882 */ /* 0x000fc40000000000 */
[C---:B------:R-:W-:Y:S01]  /*0a20*/  DFMA R18, R30.reuse, UR8, -R18 ;  /* 0x000000081e127c2b */ /* 0x040fe20008000812 */
[----:B------:R-:W-:Y:S01]  /*0a30*/  UMOV UR8, 0x69ace392 ;  /* 0x69ace39200087882 */ /* 0x000fe20000000000 */
[----:B------:R-:W-:Y:S02]  /*0a40*/  UMOV UR9, 0x3ec71de3 ;  /* 0x3ec71de300097882 */ /* 0x000fe40000000000 */
[C---:B------:R-:W-:Y:S01]  /*0a50*/  DFMA R16, R30.reuse, R16, -UR6 ;  /* 0x800000061e107e2b */ /* 0x040fe20008000010 */
[----:B------:R-:W-:Y:S01]  /*0a60*/  UMOV UR6, 0x19ddbce9 ;  /* 0x19ddbce900067882 */ /* 0x000fe20000000000 */
[----:B------:R-:W-:Y:S02]  /*0a70*/  UMOV UR7, 0x3efa01a0 ;  /* 0x3efa01a000077882 */ /* 0x000fe40000000000 */
[----:B------:R-:W-:Y:S01]  /*0a80*/  DFMA R18, R30, R18, UR8 ;  /* 0x000000081e127e2b */ /* 0x000fe20008000012 */
[----:B------:R-:W-:Y:S01]  /*0a90*/  UMOV UR8, 0x19db62a1 ;  /* 0x19db62a100087882 */ /* 0x000fe20000000000 */
[----:B------:R-:W-:-:S02]  /*0aa0*/  UMOV UR9, 0x3f2a01a0 ;  /* 0x3f2a01a000097882 */ /* 0x000fc40000000000 */
[C---:B------:R-:W-:Y:S01]  /*0ab0*/  DFMA R16, R30.reuse, R16, UR6 ;  /* 0x000000061e107e2b */ /* 0x040fe20008000010 */
[----:B------:R-:W-:Y:S01]  /*0ac0*/  UMOV UR6, 0x16c15d47 ;  /* 0x16c15d4700067882 */ /* 0x000fe20000000000 */
[----:B------:R-:W-:Y:S02]  /*0ad0*/  UMOV UR7, 0x3f56c16c ;  /* 0x3f56c16c00077882 */ /* 0x000fe40000000000 */
[C---:B------:R-:W-:Y:S01]  /*0ae0*/  DFMA R18, R30.reuse, R18, -UR8 ;  /* 0x800000081e127e2b */ /* 0x040fe20008000012 */
[----:B------:R-:W-:Y:S01]  /*0af0*/  UMOV UR8, 0x11110818 ;  /* 0x1111081800087882 */ /* 0x000fe20000000000 */
[----:B------:R-:W-:Y:S02]  /*0b00*/  UMOV UR9, 0x3f811111 ;  /* 0x3f81111100097882 */ /* 0x000fe40000000000 */
[----:B------:R-:W-:Y:S01]  /*0b10*/  DFMA R20, R30, R16, -UR6 ;  /* 0x800000061e147e2b */ /* 0x000fe20008000010 */
[----:B------:R-:W-:Y:S01]  /*0b20*/  UMOV UR6, 0x55555551 ;  /* 0x5555555100067882 */ /* 0x000fe20000000000 */
[----:B------:R-:W-:-:S02]  /*0b30*/  UMOV UR7, 0x3fa55555 ;  /* 0x3fa5555500077882 */ /* 0x000fc40000000000 */
[C---:B------:R-:W-:Y:S02]  /*0b40*/  DFMA R22, R30.reuse, R18, UR8 ;  /* 0x000000081e167e2b */ /* 0x040fe40008000012 */
[----:B------:R-:W2:Y:S02]  /*0b50*/  LDG.E.128.CONSTANT R16, desc[UR10][R26.64] ;  /* 0x0000000a1a107981 */ /* 0x000ea4000c1e9d00 */
[C---:B------:R-:W-:Y:S01]  /*0b60*/  DFMA R20, R30.reuse, R20, UR6 ;  /* 0x000000061e147e2b */ /* 0x040fe20008000014 */
[----:B------:R-:W-:Y:S01]  /*0b70*/  UMOV UR6, 0x55555554 ;  /* 0x5555555400067882 */ /* 0x000fe20000000000 */
[----:B------:R-:W-:Y:S02]  /*0b80*/  UMOV UR7, 0x3fc55555 ;  /* 0x3fc5555500077882 */ /* 0x000fe40000000000 */
[----:B------:R-:W-:-:S04]  /*0b90*/  DFMA R22, R30, R22, -UR6 ;  /* 0x800000061e167e2b */ /* 0x000fc80008000016 */
[----:B------:R-:W-:-:S04]  /*0ba0*/  DFMA R20, R30, R20, -0.5 ;  /* 0xbfe000001e14742b */ /* 0x000fc80000000014 */
[----:B------:R-:W-:-:S04]  /*0bb0*/  DFMA R32, R30, R22, RZ ;  /* 0x000000161e20722b */ /* 0x000fc800000000ff */
[----:B------:R-:W-:Y:S02]  /*0bc0*/  DFMA R30, R30, R20, 1 ;  /* 0x3ff000001e1e742b */ /* 0x000fe40000000014 */
[----:B------:R-:W3:Y:S01]  /*0bd0*/  LDG.E.128.CONSTANT R20, desc[UR10][R26.64+0x10] ;  /* 0x0000100a1a147981 */ /* 0x000ee2000c1e9d00 */
[----:B------:R-:W-:Y:S01]  /*0be0*/  LOP3.LUT P1, RZ, R2, 0x2, RZ, 0xc0, !PT ;  /* 0x0000000202ff7812 */ /* 0x000fe2000782c0ff */
[----:B------:R-:W-:Y:S01]  /*0bf0*/  DFMA R28, R32, R28, R28 ;  /* 0x0000001c201c722b */ /* 0x000fe2000000001c */
[----:B------:R-:W-:Y:S01]  /*0c00*/  BSSY.RECONVERGENT B0, `(.L_x_4) ;  /* 0x0000032000007945 */ /* 0x000fe20003800200 */
[----:B------:R-:W0:Y:S02]  /*0c10*/  LDC.64 R32, c[0x0][0x390] ;  /* 0x0000e400ff207b82 */ /* 0x000e240000000a00 */
[----:B0-----:R-:W-:-:S08]  /*0c20*/  DFMA R32, R24, R32, -1 ;  /* 0xbff000001820742b */ /* 0x001fd00000000020 */
[----:B------:R-:W-:Y:S02]  /*0c30*/  DMUL R32, R32, UR12 ;  /* 0x0000000c20207c28 */ /* 0x000fe40008000000 */
[----:B--2---:R-:W-:-:S08]  /*0c40*/  DMUL R18, R8, R18 ;  /* 0x0000001208127228 */ /* 0x004fd00000000000 */
[----:B------:R-:W-:Y:S01]  /*0c50*/  DFMA R16, R10, R16, R18 ;  /* 0x000000100a10722b */ /* 0x000fe20000000012 */
[----:B------:R-:W-:-:S04]  /*0c60*/  LOP3.LUT R18, R2, 0x1, RZ, 0xc0, !PT ;  /* 0x0000000102127812 */ /* 0x000fc800078ec0ff */
[----:B------:R-:W-:-:S04]  /*0c70*/  ISETP.NE.U32.AND P0, PT, R18, 0x1, PT ;  /* 0x000000011200780c */ /* 0x000fc80003f05070 */
[----:B------:R-:W-:Y:S01]  /*0c80*/  FSEL R18, R30, R28, !P0 ;  /* 0x0000001c1e127208 */ /* 0x000fe20004000000 */
[----:B---3--:R-:W-:Y:S01]  /*0c90*/  DFMA R16, R32, R20, R16 ;  /* 0x000000142010722b */ /* 0x008fe20000000010 */
[----:B------:R-:W-:Y:S02]  /*0ca0*/  FSEL R19, R31, R29, !P0 ;  /* 0x0000001d1f137208 */ /* 0x000fe40004000000 */
[----:B------:R-:W-:Y:S02]  /*0cb0*/  LOP3.LUT R21, R29, 0x80000000, RZ, 0x3c, !PT ;  /* 0x800000001d157812 */ /* 0x000fe400078e3cff */
[----:B------:R-:W-:Y:S02]  /*0cc0*/  FSEL R28, R28, R30, !P0 ;  /* 0x0000001e1c1c7208 */ /* 0x000fe40004000000 */
[----:B------:R-:W-:Y:S01]  /*0cd0*/  FSEL R29, R21, R31, !P0 ;  /* 0x0000001f151d7208 */ /* 0x000fe20004000000 */
[----:B------:R-:W-:Y:S01]  /*0ce0*/  DADD R16, R22, -R16 ;  /* 0x0000000016107229 */ /* 0x000fe20000000810 */
[----:B------:R-:W-:-:S02]  /*0cf0*/  @P1 LOP3.LUT R21, R19, 0x80000000, RZ, 0x3c, !PT ;  /* 0x8000000013151812 */ /* 0x000fc400078e3cff */
[----:B------:R-:W-:-:S03]  /*0d00*/  @P1 LOP3.LUT R23, R29, 0x80000000, RZ, 0x3c, !PT ;  /* 0x800000001d171812 */ /* 0x000fc600078e3cff */
[----:B------:R-:W-:Y:S02]  /*0d10*/  @P1 IMAD.MOV.U32 R19, RZ, RZ, R21 ;  /* 0x000000ffff131224 */ /* 0x000fe400078e0015 */
[----:B------:R-:W-:Y:S01]  /*0d20*/  DSETP.NEU.AND P0, PT, |R16|, +INF , PT ;  /* 0x7ff000001000742a */ /* 0x000fe20003f0d200 */
[----:B------:R-:W-:-:S03]  /*0d30*/  @P1 IMAD.MOV.U32 R29, RZ, RZ, R23 ;  /* 0x000000ffff1d1224 */ /* 0x000fc600078e0017 */
[----:B------:R-:W-:-:S03]  /*0d40*/  DFMA R4, R24, R18, -R4 ;  /* 0x000000121804722b */ /* 0x000fc60000000804 */
[----:B------:R-:W-:-:S07]  /*0d50*/  DFMA R6, R24, R28, -R6 ;  /* 0x0000001c1806722b */ /* 0x000fce0000000806 */
[----:B------:R-:W-:Y:S05]  /*0d60*/  @!P0 BRA `(.L_x_5) ;  /* 0x0000000000648947 */ /* 0x000fea0003800000 */
        /* <DEDUP_REMOVED lines=16> */
[----:B------:R-:W-:Y:S01]  /*0e70*/  BSSY.RECONVERGENT B1, `(.L_x_7) ;  /* 0x0000004000017945 */ /* 0x000fe20003800200 */
[----:B------:R-:W-:Y:S01]  /*0e80*/  IMAD.MOV.U32 R22, RZ, RZ, R16 ;  /* 0x000000ffff167224 */ /* 0x000fe200078e0010 */
[----:B------:R-:W-:-:S07]  /*0e90*/  MOV R2, 0xeb0 ;  /* 0x00000eb000027802 */ /* 0x000fce0000000f00 */
[----:B------:R-:W-:Y:S05]  /*0ea0*/  CALL.REL.NOINC `($wfkerneld$__internal_trig_reduction_slowpathd) ;  /* 0x0000000800f47944 */ /* 0x000fea0003c00000 */
[----:B------:R-:W-:Y:S05]  /*0eb0*/  BSYNC.RECONVERGENT B1 ;  /* 0x0000000000017941 */ /* 0x000fea0003800200 */
.L_x_7:
[----:B------:R-:W-:Y:S02]  /*0ec0*/  IMAD.MOV.U32 R2, RZ, RZ, R18 ;  /* 0x000000ffff027224 */ /* 0x000fe400078e0012 */
[----:B------:R-:W-:Y:S02]  /*0ed0*/  IMAD.MOV.U32 R18, RZ, RZ, R22 ;  /* 0x000000ffff127224 */ /* 0x000fe400078e0016 */
[----:B------:R-:W-:Y:S01]  /*0ee0*/  IMAD.MOV.U32 R19, RZ, RZ, R23 ;  /* 0x000000ffff137224 */ /* 0x000fe200078e0017 */
[----:B------:R-:W-:Y:S06]  /*0ef0*/  BRA `(.L_x_6) ;  /* 0x0000000000087947 */ /* 0x000fec0003800000 */
.L_x_5:
[----:B------:R-:W-:Y:S01]  /*0f00*/  DMUL R18, RZ, R16 ;  /* 0x00000010ff127228 */ /* 0x000fe20000000000 */
[----:B------:R-:W-:-:S10]  /*0f10*/  IMAD.MOV.U32 R2, RZ, RZ, RZ ;  /* 0x000000ffff027224 */ /* 0x000fd400078e00ff */
.L_x_6:
[----:B------:R-:W-:Y:S05]  /*0f20*/  BSYNC.RECONVERGENT B0 ;  /* 0x0000000000007941 */ /* 0x000fea0003800200 */
.L_x_4:
        /* <DEDUP_REMOVED lines=9> */
[C---:B------:R-:W-:Y:S01]  /*0fc0*/  DFMA R16, R20.reuse, -UR6, R16 ;  /* 0x8000000614107c2b */ /* 0x040fe20008000010 */
[----:B------:R-:W-:Y:S01]  /*0fd0*/  UMOV UR6, 0x8e06e6d9 ;  /* 0x8e06e6d900067882 */ /* 0x000fe20000000000 */
[----:B------:R-:W-:Y:S01]  /*0fe0*/  UMOV UR7, 0x3e927e4f ;  /* 0x3e927e4f00077882 */ /* 0x000fe20000000000 */
[----:B------:R-:W-:Y:S01]  /*0ff0*/  LOP3.LUT P1, RZ, R2, 0x2, RZ, 0xc0, !PT ;  /* 0x0000000202ff7812 */ /* 0x000fe2000782c0ff */
[C---:B------:R-:W-:Y:S01]  /*1000*/  DFMA R22, R20.reuse, UR8, -R22 ;  /* 0x0000000814167c2b */ /* 0x040fe20008000816 */
[----:B------:R-:W-:Y:S01]  /*1010*/  UMOV UR8, 0x69ace392 ;  /* 0x69ace39200087882 */ /* 0x000fe20000000000 */
[----:B------:R-:W-:Y:S01]  /*1020*/  UMOV UR9, 0x3ec71de3 ;  /* 0x3ec71de300097882 */ /* 0x000fe20000000000 */
[----:B------:R-:W-:Y:S01]  /*1030*/  UIADD3 UR4, UPT, UPT, UR4, 0x2, URZ ;  /* 0x0000000204047890 */ /* 0x000fe2000fffe0ff */
[C---:B------:R-:W-:Y:S01]  /*1040*/  DFMA R16, R20.reuse, R16, -UR6 ;  /* 0x8000000614107e2b */ /* 0x040fe20008000010 */
[----:B------:R-:W-:Y:S01]  /*1050*/  UMOV UR6, 0x19ddbce9 ;  /* 0x19ddbce900067882 */ /* 0x000fe20000000000 */
[----:B------:R-:W-:Y:S01]  /*1060*/  UMOV UR7, 0x3efa01a0 ;  /* 0x3efa01a000077882 */ /* 0x000fe20000000000 */
[----:B------:R-:W-:Y:S01]  /*1070*/  UISETP.NE.AND UP0, UPT, UR4, URZ, UPT ;  /* 0x000000ff0400728c */ /* 0x000fe2000bf05270 */
        /* <DEDUP_REMOVED lines=12> */
[C---:B------:R-:W-:Y:S01]  /*1140*/  DFMA R22, R20.reuse, R22, UR8 ;  /* 0x0000000814167e2b */ /* 0x040fe20008000016 */
[----:B------:R-:W-:Y:S01]  /*1150*/  UMOV UR8, 0x55555554 ;  /* 0x5555555400087882 */ /* 0x000fe20000000000 */
[----:B------:R-:W-:Y:S02]  /*1160*/  UMOV UR9, 0x3fc55555 ;  /* 0x3fc5555500097882 */ /* 0x000fe40000000000 */
[----:B------:R-:W-:-:S04]  /*1170*/  DFMA R16, R20, R16, UR6 ;  /* 0x0000000614107e2b */ /* 0x000fc80008000010 */
[----:B------:R-:W-:-:S04]  /*1180*/  DFMA R28, R20, R22, -UR8 ;  /* 0x80000008141c7e2b */ /* 0x000fc80008000016 */
[----:B------:R-:W-:Y:S02]  /*1190*/  DFMA R22, R20, R16, -0.5 ;  /* 0xbfe000001416742b */ /* 0x000fe40000000010 */
[----:B------:R-:W-:Y:S02]  /*11a0*/  DADD R16, R6, R12 ;  /* 0x0000000006107229 */ /* 0x000fe4000000000c */
[----:B------:R-:W-:-:S04]  /*11b0*/  DFMA R28, R20, R28, RZ ;  /* 0x0000001c141c722b */ /* 0x000fc800000000ff */
[----:B------:R-:W-:Y:S02]  /*11c0*/  DFMA R20, R20, R22, 1 ;  /* 0x3ff000001414742b */ /* 0x000fe40000000016 */
[----:B------:R-:W-:Y:S02]  /*11d0*/  DADD R12, R16, -R12 ;  /* 0x00000000100c7229 */ /* 0x000fe4000000080c */
[----:B------:R-:W-:Y:S02]  /*11e0*/  DFMA R22, R28, R18, R18 ;  /* 0x000000121c16722b */ /* 0x000fe40000000012 */
[----:B------:R-:W-:Y:S01]  /*11f0*/  DADD R18, R4, R14 ;  /* 0x0000000004127229 */ /* 0x000fe2000000000e */
[----:B------:R-:W-:-:S03]  /*1200*/  LOP3.LUT R28, R2, 0x1, RZ, 0xc0, !PT ;  /* 0x00000001021c7812 */ /* 0x000fc600078ec0ff */
[----:B------:R-:W-:Y:S01]  /*1210*/  DADD R6, -R6, R12 ;  /* 0x0000000006067229 */ /* 0x000fe2000000010c */
[----:B------:R-:W-:-:S03]  /*1220*/  ISETP.NE.U32.AND P0, PT, R28, 0x1, PT ;  /* 0x000000011c00780c */ /* 0x000fc60003f05070 */
[----:B------:R-:W-:Y:S01]  /*1230*/  DADD R14, R18, -R14 ;  /* 0x00000000120e7229 */ /* 0x000fe2000000080e */
[----:B------:R-:W-:Y:S02]  /*1240*/  LOP3.LUT R29, R23, 0x80000000, RZ, 0x3c, !PT ;  /* 0x80000000171d7812 */ /* 0x000fe400078e3cff */
[----:B------:R-:W-:Y:S02]  /*1250*/  FSEL R13, R21, R23, !P0 ;  /* 0x00000017150d7208 */ /* 0x000fe40004000000 */
[----:B------:R-:W-:Y:S02]  /*1260*/  FSEL R23, R29, R21, !P0 ;  /* 0x000000151d177208 */ /* 0x000fe40004000000 */
[----:B------:R-:W-:Y:S01]  /*1270*/  FSEL R12, R20, R22, !P0 ;  /* 0x00000016140c7208 */ /* 0x000fe20004000000 */
[----:B------:R-:W-:Y:S01]  /*1280*/  DADD R14, -R4, R14 ;  /* 0x00000000040e7229 */ /* 0x000fe2000000010e */
[----:B------:R-:W-:Y:S02]  /*1290*/  @P1 LOP3.LUT R21, R23, 0x80000000, RZ, 0x3c, !PT ;  /* 0x8000000017151812 */ /* 0x000fe400078e3cff */
[----:B------:R-:W-:-:S02]  /*12a0*/  @P1 LOP3.LUT R5, R13, 0x80000000, RZ, 0x3c, !PT ;  /* 0x800000000d051812 */ /* 0x000fc400078e3cff */
[----:B------:R-:W-:Y:S01]  /*12b0*/  FSEL R22, R22, R20, !P0 ;  /* 0x0000001416167208 */ /* 0x000fe20004000000 */
[----:B------:R-:W-:Y:S01]  /*12c0*/  @P1 IMAD.MOV.U32 R23, RZ, RZ, R21 ;  /* 0x000000ffff171224 */ /* 0x000fe200078e0015 */
[----:B------:R-:W-:Y:S01]  /*12d0*/  IADD3 R26, P0, PT, R26, 0x40, RZ ;  /* 0x000000401a1a7810 */ /* 0x000fe20007f1e0ff */
[----:B------:R-:W-:-:S04]  /*12e0*/  @P1 IMAD.MOV.U32 R13, RZ, RZ, R5 ;  /* 0x000000ffff0d1224 */ /* 0x000fc800078e0005 */
[C---:B------:R-:W-:Y:S01]  /*12f0*/  DFMA R6, R24.reuse, R22, -R6 ;  /* 0x000000161806722b */ /* 0x040fe20000000806 */
[----:B------:R-:W-:Y:S01]  /*1300*/  IMAD.X R27, RZ, RZ, R27, P0 ;  /* 0x000000ffff1b7224 */ /* 0x000fe200000e061b */
[----:B------:R-:W-:-:S06]  /*1310*/  DFMA R4, R24, R12, -R14 ;  /* 0x0000000c1804722b */ /* 0x000fcc000000080e */
[----:B------:R-:W-:Y:S02]  /*1320*/  DADD R12, R16, R6 ;  /* 0x00000000100c7229 */ /* 0x000fe40000000006 */
[----:B------:R-:W-:-:S06]  /*1330*/  DADD R14, R18, R4 ;  /* 0x00000000120e7229 */ /* 0x000fcc0000000004 */
[----:B------:R-:W-:Y:S02]  /*1340*/  DADD R16, -R16, R12 ;  /* 0x0000000010107229 */ /* 0x000fe4000000010c */
[----:B------:R-:W-:-:S06]  /*1350*/  DADD R18, -R18, R14 ;  /* 0x0000000012127229 */ /* 0x000fcc000000010e */
[----:B------:R-:W-:Y:S02]  /*1360*/  DADD R6, -R6, R16 ;  /* 0x0000000006067229 */ /* 0x000fe40000000110 */
[----:B------:R-:W-:Y:S01]  /*1370*/  DADD R4, -R4, R18 ;  /* 0x0000000004047229 */ /* 0x000fe20000000112 */
[----:B------:R-:W-:Y:S10]  /*1380*/  BRA.U UP0, `(.L_x_8) ;  /* 0xfffffff100e07547 */ /* 0x000ff4000b83ffff */
[----:B------:R-:W0:Y:S01]  /*1390*/  LDCU UR8, c[0x0][0x3b0] ;  /* 0x00007600ff0877ac */ /* 0x000e220008000800 */
[----:B------:R-:W-:Y:S01]  /*13a0*/  UMOV UR5, URZ ;  /* 0x000000ff00057c82 */ /* 0x000fe20008000000 */
[----:B0-----:R-:W-:-:S12]  /*13b0*/  ULOP3.LUT UR4, UR8, 0x7ffffffe, URZ, 0xc0, !UPT ;  /* 0x7ffffffe08047892 */ /* 0x001fd8000f8ec0ff */
.L_x_1:
[----:B------:R-:W-:-:S04]  /*13c0*/  ULOP3.LUT UR6, UR8, 0x1, URZ, 0xc0, !UPT ;  /* 0x0000000108067892 */ /* 0x000fc8000f8ec0ff */
[----:B------:R-:W-:-:S09]  /*13d0*/  UISETP.NE.U32.AND UP0, UPT, UR6, 0x1, UPT ;  /* 0x000000010600788c */ /* 0x000fd2000bf05070 */
[----:B------:R-:W-:Y:S05]  /*13e0*/  BRA.U UP0, `(.L_x_0) ;  /* 0x00000005008c7547 */ /* 0x000fea000b800000 */
[----:B------:R-:W0:Y:S01]  /*13f0*/  LDCU.64 UR6, c[0x0][0x388] ;  /* 0x00007100ff0677ac */ /* 0x000e220008000a00 */
[----:B------:R-:W1:Y:S01]  /*1400*/  LDC.64 R28, c[0x0][0x390] ;  /* 0x0000e400ff1c7b82 */ /* 0x000e620000000a00 */
[----:B0-----:R-:W-:-:S04]  /*1410*/  ULEA UR6, UP0, UR4, UR6, 0x5 ;  /* 0x0000000604067291 */ /* 0x001fc8000f8028ff */
[----:B------:R-:W-:Y:S02]  /*1420*/  ULEA.HI.X UR7, UR4, UR7, UR5, 0x5, UP0 ;  /* 0x0000000704077291 */ /* 0x000fe400080f2c05 */
[----:B------:R-:W-:-:S04]  /*1430*/  IMAD.U32 R26, RZ, RZ, UR6 ;  /* 0x00000006ff1a7e24 */ /* 0x000fc8000f8e00ff */
[----:B------:R-:W-:-:S05]  /*1440*/  IMAD.U32 R27, RZ, RZ, UR7 ;  /* 0x00000007ff1b7e24 */ /* 0x000fca000f8e00ff */
[----:B------:R-:W2:Y:S01]  /*1450*/  LDG.E.128.CONSTANT R16, desc[UR10][R26.64] ;  /* 0x0000000a1a107981 */ /* 0x000ea2000c1e9d00 */
[----:B------:R-:W0:Y:S03]  /*1460*/  LDCU.64 UR6, c[0x0][0x3a0] ;  /* 0x00007400ff0677ac */ /* 0x000e260008000a00 */
[----:B------:R-:W3:Y:S01]  /*1470*/  LDG.E.128.CONSTANT R20, desc[UR10][R26.64+0x10] ;  /* 0x0000100a1a147981 */ /* 0x000ee2000c1e9d00 */
[----:B-1----:R-:W-:Y:S01]  /*1480*/  DFMA R28, R24, R28, -1 ;  /* 0xbff00000181c742b */ /* 0x002fe2000000001c */
[----:B------:R-:W-:Y:S07]  /*1490*/  BSSY.RECONVERGENT B0, `(.L_x_9) ;  /* 0x0000021000007945 */ /* 0x000fee0003800200 */
[----:B0-----:R-:W-:-:S02]  /*14a0*/  DMUL R28, R28, UR6 ;  /* 0x000000061c1c7c28 */ /* 0x001fc40008000000 */
[----:B--2---:R-:W-:-:S08]  /*14b0*/  DMUL R18, R8, R18 ;  /* 0x0000001208127228 */ /* 0x004fd00000000000 */
[----:B------:R-:W-:-:S08]  /*14c0*/  DFMA R16, R10, R16, R18 ;  /* 0x000000100a10722b */ /* 0x000fd00000000012 */
[----:B---3--:R-:W-:-:S08]  /*14d0*/  DFMA R16, R28, R20, R16 ;  /* 0x000000141c10722b */ /* 0x008fd00000000010 */
[----:B------:R-:W-:-:S08]  /*14e0*/  DADD R22, R22, -R16 ;  /* 0x0000000016167229 */ /* 0x000fd00000000810 */
[----:B------:R-:W-:-:S14]  /*14f0*/  DSETP.NEU.AND P0, PT, |R22|, +INF , PT ;  /* 0x7ff000001600742a */ /* 0x000fdc0003f0d200 */
        /* <DEDUP_REMOVED lines=22> */
[----:B------:R-:W-:Y:S01]  /*1660*/  IMAD.MOV.U32 R9, RZ, RZ, R23 ;  /* 0x000000ffff097224 */ /* 0x000fe200078e0017 */
[----:B------:R-:W-:Y:S06]  /*1670*/  BRA `(.L_x_11) ;  /* 0x0000000000087947 */ /* 0x000fec0003800000 */
.L_x_10:
[----:B------:R-:W-:Y:S01]  /*1680*/  DMUL R8, RZ, R22 ;  /* 0x00000016ff087228 */ /* 0x000fe20000000000 */
[----:B------:R-:W-:-:S10]  /*1690*/  IMAD.MOV.U32 R2, RZ, RZ, RZ ;  /* 0x000000ffff027224 */ /* 0x000fd400078e00ff */
.L_x_11:
[----:B------:R-:W-:Y:S05]  /*16a0*/  BSYNC.RECONVERGENT B0 ;  /* 0x0000000000007941 */ /* 0x000fea0003800200 */
.L_x_9:
[----:B------:R-:W-:Y:S01]  /*16b0*/  DMUL R10, R8, R8 ;  /* 0x00000008080a7228 */ /* 0x000fe20000000000 */
[----:B------:R-:W-:Y:S01]  /*16c0*/  IMAD.MOV.U32 R18, RZ, RZ, 0x2cb0d246 ;  /* 0x2cb0d246ff127424 */ /* 0x000fe200078e00ff */
[----:B------:R-:W-:Y:S01]  /*16d0*/  UMOV UR12, 0xf9785eba ;  /* 0xf9785eba000c7882 */ /* 0x000fe20000000000 */
[----:B------:R-:W-:Y:S01]  /*16e0*/  IMAD.MOV.U32 R19, RZ, RZ, 0x3e5ae5f1 ;  /* 0x3e5ae5f1ff137424 */ /* 0x000fe200078e00ff */
[----:B------:R-:W-:Y:S01]  /*16f0*/  UMOV UR13, 0x3de5db65 ;  /* 0x3de5db65000d7882 */ /* 0x000fe20000000000 */
[----:B------:R-:W-:Y:S01]  /*1700*/  IMAD.MOV.U32 R16, RZ, RZ, -0x3e107ad8 ;  /* 0xc1ef8528ff107424 */ /* 0x000fe200078e00ff */
[----:B------:R-:W-:Y:S01]  /*1710*/  UMOV UR6, 0x20fd8164 ;  /* 0x20fd816400067882 */ /* 0x000fe20000000000 */
[----:B------:R-:W-:Y:S01]  /*1720*/  IMAD.MOV.U32 R17, RZ, RZ, 0x3e21eea7 ;  /* 0x3e21eea7ff117424 */ /* 0x000fe200078e00ff */
[----:B------:R-:W-:Y:S01]  /*1730*/  UMOV UR7, 0x3da8ff83 ;  /* 0x3da8ff8300077882 */ /* 0x000fe20000000000 */
[C---:B------:R-:W-:Y:S01]  /*1740*/  DFMA R18, R10.reuse, UR12, -R18 ;  /* 0x0000000c0a127c2b */ /* 0x040fe20008000812 */
[----:B------:R-:W-:Y:S01]  /*1750*/  UMOV UR12, 0x69ace392 ;  /* 0x69ace392000c7882 */ /* 0x000fe20000000000 */
[----:B------:R-:W-:Y:S01]  /*1760*/  UMOV UR13, 0x3ec71de3 ;  /* 0x3ec71de3000d7882 */ /* 0x000fe20000000000 */
[----:B------:R-:W-:Y:S01]  /*1770*/  LOP3.LUT P1, RZ, R2, 0x2, RZ, 0xc0, !PT ;  /* 0x0000000202ff7812 */ /* 0x000fe2000782c0ff */
[----:B------:R-:W-:Y:S01]  /*1780*/  DFMA R16, R10, -UR6, R16 ;  /* 0x800000060a107c2b */ /* 0x000fe20008000010 */
        /* <DEDUP_REMOVED lines=14> */
[C---:B------:R-:W-:Y:S01]  /*1870*/  DFMA R18, R10.reuse, R18, UR12 ;  /* 0x0000000c0a127e2b */ /* 0x040fe20008000012 */
[----:B------:R-:W-:Y:S01]  /*1880*/  UMOV UR12, 0x55555554 ;  /* 0x55555554000c7882 */ /* 0x000fe20000000000 */
[----:B------:R-:W-:Y:S02]  /*1890*/  UMOV UR13, 0x3fc55555 ;  /* 0x3fc55555000d7882 */ /* 0x000fe40000000000 */
[----:B------:R-:W-:Y:S01]  /*18a0*/  DFMA R16, R10, R16, -UR6 ;  /* 0x800000060a107e2b */ /* 0x000fe20008000010 */
[----:B------:R-:W-:Y:S01]  /*18b0*/  UMOV UR6, 0x55555551 ;  /* 0x5555555100067882 */ /* 0x000fe20000000000 */
[----:B------:R-:W-:-:S02]  /*18c0*/  UMOV UR7, 0x3fa55555 ;  /* 0x3fa5555500077882 */ /* 0x000fc40000000000 */
[----:B------:R-:W-:-:S04]  /*18d0*/  DFMA R18, R10, R18, -UR12 ;  /* 0x8000000c0a127e2b */ /* 0x000fc80008000012 */
[----:B------:R-:W-:-:S04]  /*18e0*/  DFMA R16, R10, R16, UR6 ;  /* 0x000000060a107e2b */ /* 0x000fc80008000010 */
[----:B------:R-:W-:-:S04]  /*18f0*/  DFMA R18, R10, R18, RZ ;  /* 0x000000120a12722b */ /* 0x000fc800000000ff */
[----:B------:R-:W-:-:S04]  /*1900*/  DFMA R16, R10, R16, -0.5 ;  /* 0xbfe000000a10742b */ /* 0x000fc80000000010 */
[----:B------:R-:W-:Y:S01]  /*1910*/  DFMA R18, R18, R8, R8 ;  /* 0x000000081212722b */ /* 0x000fe20000000008 */
[----:B------:R-:W-:-:S03]  /*1920*/  LOP3.LUT R8, R2, 0x1, RZ, 0xc0, !PT ;  /* 0x0000000102087812 */ /* 0x000fc600078ec0ff */
[----:B------:R-:W-:Y:S01]  /*1930*/  DFMA R16, R10, R16, 1 ;  /* 0x3ff000000a10742b */ /* 0x000fe20000000010 */
[----:B------:R-:W-:-:S05]  /*1940*/  ISETP.NE.U32.AND P0, PT, R8, 0x1, PT ;  /* 0x000000010800780c */ /* 0x000fca0003f05070 */
[----:B------:R-:W-:-:S04]  /*1950*/  LOP3.LUT R11, R19, 0x80000000, RZ, 0x3c, !PT ;  /* 0x80000000130b7812 */ /* 0x000fc800078e3cff */
[----:B------:R-:W-:Y:S02]  /*1960*/  FSEL R9, R17, R19, !P0 ;  /* 0x0000001311097208 */ /* 0x000fe40004000000 */
[----:B------:R-:W-:Y:S02]  /*1970*/  FSEL R19, R11, R17, !P0 ;  /* 0x000000110b137208 */ /* 0x000fe40004000000 */
[----:B------:R-:W-:Y:S02]  /*1980*/  @P1 LOP3.LUT R11, R9, 0x80000000, RZ, 0x3c, !PT ;  /* 0x80000000090b1812 */ /* 0x000fe400078e3cff */
[----:B------:R-:W-:Y:S02]  /*1990*/  @P1 LOP3.LUT R17, R19, 0x80000000, RZ, 0x3c, !PT ;  /* 0x8000000013111812 */ /* 0x000fe400078e3cff */
[----:B------:R-:W-:Y:S01]  /*19a0*/  FSEL R8, R16, R18, !P0 ;  /* 0x0000001210087208 */ /* 0x000fe20004000000 */
[----:B------:R-:W-:Y:S01]  /*19b0*/  @P1 IMAD.MOV.U32 R9, RZ, RZ, R11 ;  /* 0x000000ffff091224 */ /* 0x000fe200078e000b */
[----:B------:R-:W-:Y:S01]  /*19c0*/  FSEL R18, R18, R16, !P0 ;  /* 0x0000001012127208 */ /* 0x000fe20004000000 */
[----:B------:R-:W-:-:S04]  /*19d0*/  @P1 IMAD.MOV.U32 R19, RZ, RZ, R17 ;  /* 0x000000ffff131224 */ /* 0x000fc800078e0011 */
[C---:B------:R-:W-:Y:S02]  /*19e0*/  DFMA R4, R24.reuse, R8, -R4 ;  /* 0x000000081804722b */ /* 0x040fe40000000804 */
[----:B------:R-:W-:-:S06]  /*19f0*/  DFMA R6, R24, R18, -R6 ;  /* 0x000000121806722b */ /* 0x000fcc0000000806 */
[----:B------:R-:W-:Y:S02]  /*1a00*/  DADD R14, R14, R4 ;  /* 0x000000000e0e7229 */ /* 0x000fe40000000004 */
[----:B------:R-:W-:-:S11]  /*1a10*/  DADD R12, R12, R6 ;  /* 0x000000000c0c7229 */ /* 0x000fd60000000006 */
.L_x_0:
[----:B------:R-:W0:Y:S01]  /*1a20*/  LDC.64 R4, c[0x0][0x380] ;  /* 0x0000e000ff047b82 */ /* 0x000e220000000a00 */
[----:B------:R-:W1:Y:S02]  /*1a30*/  LDCU UR6, c[0x0][0x3ac] ;  /* 0x00007580ff0677ac */ /* 0x000e640008000800 */
[----:B-1----:R-:W-:-:S04]  /*1a40*/  IMAD R3, R0, UR6, R3 ;  /* 0x0000000600037c24 */ /* 0x002fc8000f8e0203 */
[----:B0-----:R-:W-:-:S05]  /*1a50*/  IMAD.WIDE R2, R3, 0x10, R4 ;  /* 0x0000001003027825 */ /* 0x001fca00078e0204 */
[----:B------:R-:W-:Y:S01]  /*1a60*/  STG.E.128 desc[UR10][R2.64], R12 ;  /* 0x0000000c02007986 */ /* 0x000fe2000c101d0a */
[----:B------:R-:W-:Y:S05]  /*1a70*/  EXIT ;  /* 0x000000000000794d */ /* 0x000fea0003800000 */
        .type           $wfkerneld$__internal_trig_reduction_slowpathd,@function
        .size           $wfkerneld$__internal_trig_reduction_slowpathd,(.L_x_28 - $wfkerneld$__internal_trig_reduction_slowpathd)
$wfkerneld$__internal_trig_reduction_slowpathd:
[--C-:B------:R-:W-:Y:S01]  /*1a80*/  SHF.R.U32.HI R16, RZ, 0x14, R17.reuse ;  /* 0x00000014ff107819 */ /* 0x100fe20000011611 */
[----:B------:R-:W-:Y:S02]  /*1a90*/  IMAD.MOV.U32 R23, RZ, RZ, R17 ;  /* 0x000000ffff177224 */ /* 0x000fe400078e0011 */
[----:B------:R-:W-:Y:S01]  /*1aa0*/  IMAD.MOV.U32 R18, RZ, RZ, RZ ;  /* 0x000000ffff127224 */ /* 0x000fe200078e00ff */
[----:B------:R-:W-:-:S04]  /*1ab0*/  LOP3.LUT R19, R16, 0x7ff, RZ, 0xc0, !PT ;  /* 0x000007ff10137812 */ /* 0x000fc800078ec0ff */
[----:B------:R-:W-:-:S13]  /*1ac0*/  ISETP.NE.AND P0, PT, R19, 0x7ff, PT ;  /* 0x000007ff1300780c */ /* 0x000fda0003f05270 */
[----:B------:R-:W-:Y:S05]  /*1ad0*/  @!P0 BRA `(.L_x_12) ;  /* 0x00000008004c8947 */ /* 0x000fea0003800000 */
[----:B------:R-:W-:Y:S01]  /*1ae0*/  VIADD R19, R19, 0xfffffc00 ;  /* 0xfffffc0013137836 */ /* 0x000fe20000000000 */
[----:B------:R-:W-:Y:S01]  /*1af0*/  BSSY.RECONVERGENT B2, `(.L_x_13) ;  /* 0x0000030000027945 */ /* 0x000fe20003800200 */
[----:B------:R-:W-:-:S03]  /*1b00*/  CS2R R34, SRZ ;  /* 0x0000000000227805 */ /* 0x000fc6000001ff00 */
[----:B------:R-:W-:Y:S02]  /*1b10*/  SHF.R.U32.HI R18, RZ, 0x6, R19 ;  /* 0x00000006ff127819 */ /* 0x000fe40000011613 */
[----:B------:R-:W-:Y:S02]  /*1b20*/  ISETP.GE.U32.AND P0, PT, R19, 0x80, PT ;  /* 0x000000801300780c */ /* 0x000fe40003f06070 */
[C---:B------:R-:W-:Y:S02]  /*1b30*/  IADD3 R19, PT, PT, -R18.reuse, 0x13, RZ ;  /* 0x0000001312137810 */ /* 0x040fe40007ffe1ff */
[----:B------:R-:W-:Y:S02]  /*1b40*/  IADD3 R30, PT, PT, -R18, 0xf, RZ ;  /* 0x0000000f121e7810 */ /* 0x000fe40007ffe1ff */
[----:B------:R-:W-:-:S04]  /*1b50*/  SEL R19, R19, 0x12, P0 ;  /* 0x0000001213137807 */ /* 0x000fc80000000000 */
[----:B------:R-:W-:-:S13]  /*1b60*/  ISETP.GE.AND P0, PT, R30, R19, PT ;  /* 0x000000131e00720c */ /* 0x000fda0003f06270 */
[----:B------:R-:W-:Y:S05]  /*1b70*/  @P0 BRA `(.L_x_14) ;  /* 0x00000000009c0947 */ /* 0x000fea0003800000 */
[----:B------:R-:W0:Y:S01]  /*1b80*/  LDC.64 R20, c[0x0][0x358] ;  /* 0x0000d600ff147b82 */ /* 0x000e220000000a00 */
[C---:B------:R-:W-:Y:S01]  /*1b90*/  SHF.L.U64.HI R29, R22.reuse, 0xb, R23 ;  /* 0x0000000b161d7819 */ /* 0x040fe20000010217 */
[----:B------:R-:W-:Y:S01]  /*1ba0*/  BSSY.RECONVERGENT B3, `(.L_x_15) ;  /* 0x0000023000037945 */ /* 0x000fe20003800200 */
[----:B------:R-:W-:Y:S01]  /*1bb0*/  IMAD.SHL.U32 R31, R22, 0x800, RZ ;  /* 0x00000800161f7824 */ /* 0x000fe200078e00ff */
[----:B------:R-:W-:Y:S01]  /*1bc0*/  IADD3 R32, PT, PT, RZ, -R18, -R19 ;  /* 0x80000012ff207210 */ /* 0x000fe20007ffe813 */
[----:B------:R-:W-:Y:S01]  /*1bd0*/  IMAD.MOV.U32 R28, RZ, RZ, RZ ;  /* 0x000000ffff1c7224 */ /* 0x000fe200078e00ff */
[----:B------:R-:W-:Y:S02]  /*1be0*/  LOP3.LUT R29, R29, 0x80000000, RZ, 0xfc, !PT ;  /* 0x800000001d1d7812 */ /* 0x000fe400078efcff */
[----:B------:R-:W-:-:S07]  /*1bf0*/  CS2R R34, SRZ ;  /* 0x0000000000227805 */ /* 0x000fce000001ff00 */
.L_x_16:
[----:B------:R-:W1:Y:S01]  /*1c00*/  LDC.64 R22, c[0x4][0x8] ;  /* 0x01000200ff167b82 */ /* 0x000e620000000a00 */
[----:B0-----:R-:W-:Y:S02]  /*1c10*/  R2UR UR6, R20 ;  /* 0x00000000140672ca */ /* 0x001fe400000e0000 */
[----:B------:R-:W-:Y:S01]  /*1c20*/  R2UR UR7, R21 ;  /* 0x00000000150772ca */ /* 0x000fe200000e0000 */
[----:B-1----:R-:W-:-:S12]  /*1c30*/  IMAD.WIDE R22, R30, 0x8, R22 ;  /* 0x000000081e167825 */ /* 0x002fd800078e0216 */
[----:B------:R-:W2:Y:S01]  /*1c40*/  LDG.E.64.CONSTANT R22, desc[UR6][R22.64] ;  /* 0x0000000616167981 */ /* 0x000ea2000c1e9b00 */
[----:B------:R-:W-:Y:S02]  /*1c50*/  IMAD.MOV.U32 R36, RZ, RZ, R34 ;  /* 0x000000ffff247224 */ /* 0x000fe400078e0022 */
[----:B------:R-:W-:Y:S02]  /*1c60*/  IMAD.MOV.U32 R37, RZ, RZ, R35 ;  /* 0x000000ffff257224 */ /* 0x000fe400078e0023 */
[----:B------:R-:W-:Y:S02]  /*1c70*/  VIADD R32, R32, 0x1 ;  /* 0x0000000120207836 */ /* 0x000fe40000000000 */
[----:B------:R-:W-:Y:S02]  /*1c80*/  VIADD R30, R30, 0x1 ;  /* 0x000000011e1e7836 */ /* 0x000fe40000000000 */
[----:B--2---:R-:W-:-:S04]  /*1c90*/  IMAD.WIDE.U32 R36, P2, R22, R31, R36 ;  /* 0x0000001f16247225 */ /* 0x004fc80007840024 */
[----:B------:R-:W-:Y:S02]  /*1ca0*/  IMAD R33, R22, R29, RZ ;  /* 0x0000001d16217224 */ /* 0x000fe400078e02ff */
[----:B------:R-:W-:-:S03]  /*1cb0*/  IMAD R34, R23, R31, RZ ;  /* 0x0000001f17227224 */ /* 0x000fc600078e02ff */
[----:B------:R-:W-:-:S04]  /*1cc0*/  IADD3 R33, P0, PT, R33, R37, RZ ;  /* 0x0000002521217210 */ /* 0x000fc80007f1e0ff */
[----:B------:R-:W-:Y:S01]  /*1cd0*/  IADD3 R37, P1, PT, R34, R33, RZ ;  /* 0x0000002122257210 */ /* 0x000fe20007f3e0ff */
[----:B------:R-:W-:-:S04]  /*1ce0*/  IMAD.HI.U32 R33, R22, R29, RZ ;  /* 0x0000001d16217227 */ /* 0x000fc800078e00ff */
[----:B------:R-:W-:Y:S02]  /*1cf0*/  IMAD.X R33, RZ, RZ, R33, P2 ;  /* 0x000000ffff217224 */ /* 0x000fe400010e0621 */
[----:B------:R-:W-:-:S04]  /*1d00*/  IMAD.HI.U32 R22, R23, R31, RZ ;  /* 0x0000001f17167227 */ /* 0x000fc800078e00ff */
[----:B------:R-:W-:Y:S01]  /*1d10*/  IMAD R34, R28, 0x8, R1 ;  /* 0x000000081c227824 */ /* 0x000fe200078e0201 */
[----:B------:R-:W-:Y:S01]  /*1d20*/  IADD3.X R33, P0, PT, R22, R33, RZ, P0, !PT ;  /* 0x0000002116217210 */ /* 0x000fe2000071e4ff */
[CC--:B------:R-:W-:Y:S02]  /*1d30*/  IMAD R22, R23.reuse, R29.reuse, RZ ;  /* 0x0000001d17167224 */ /* 0x0c0fe400078e02ff */
[----:B------:R-:W-:Y:S01]  /*1d40*/  IMAD.HI.U32 R23, R23, R29, RZ ;  /* 0x0000001d17177227 */ /* 0x000fe200078e00ff */
[----:B------:R0:W-:Y:S02]  /*1d50*/  STL.64 [R34], R36 ;  /* 0x0000002422007387 */ /* 0x0001e40000100a00 */
[----:B------:R-:W-:Y:S01]  /*1d60*/  IADD3.X R22, P1, PT, R22, R33, RZ, P1, !PT ;  /* 0x0000002116167210 */ /* 0x000fe20000f3e4ff */
[----:B------:R-:W-:Y:S01]  /*1d70*/  IMAD.X R23, RZ, RZ, R23, P0 ;  /* 0x000000ffff177224 */ /* 0x000fe200000e0617 */
[----:B------:R-:W-:Y:S01]  /*1d80*/  ISETP.NE.AND P0, PT, R32, -0xf, PT ;  /* 0xfffffff12000780c */ /* 0x000fe20003f05270 */
[----:B------:R-:W-:-:S02]  /*1d90*/  VIADD R28, R28, 0x1 ;  /* 0x000000011c1c7836 */ /* 0x000fc40000000000 */
[----:B------:R-:W-:Y:S02]  /*1da0*/  IMAD.X R35, RZ, RZ, R23, P1 ;  /* 0x000000ffff237224 */ /* 0x000fe400008e0617 */
[----:B0-----:R-:W-:-:S08]  /*1db0*/  IMAD.MOV.U32 R34, RZ, RZ, R22 ;  /* 0x000000ffff227224 */ /* 0x001fd000078e0016 */
[----:B------:R-:W-:Y:S05]  /*1dc0*/  @P0 BRA `(.L_x_16) ;  /* 0xfffffffc008c0947 */ /* 0x000fea000383ffff */
[----:B------:R-:W-:Y:S05]  /*1dd0*/  BSYNC.RECONVERGENT B3 ;  /* 0x0000000000037941 */ /* 0x000fea0003800200 */
.L_x_15:
[----:B------:R-:W-:-:S07]  /*1de0*/  IMAD.MOV.U32 R30, RZ, RZ, R19 ;  /* 0x000000ffff1e7224 */ /* 0x000fce00078e0013 */
.L_x_14:
[----:B------:R-:W-:Y:S05]  /*1df0*/  BSYNC.RECONVERGENT B2 ;  /* 0x0000000000027941 */ /* 0x000fea0003800200 */
.L_x_13:
[----:B------:R-:W-:Y:S01]  /*1e00*/  LOP3.LUT P0, R31, R16, 0x3f, RZ, 0xc0, !PT ;  /* 0x0000003f101f7812 */ /* 0x000fe2000780c0ff */
[----:B------:R-:W-:-:S04]  /*1e10*/  IMAD.IADD R18, R18, 0x1, R30 ;  /* 0x0000000112127824 */ /* 0x000fc800078e021e */
[----:B------:R-:W-:-:S05]  /*1e20*/  IMAD.U32 R37, R18, 0x8, R1 ;  /* 0x0000000812257824 */ /* 0x000fca00078e0001 */
[----:B------:R0:W-:Y:S04]  /*1e30*/  STL.64 [R37+-0x78], R34 ;  /* 0xffff882225007387 */ /* 0x0001e80000100a00 */
[----:B------:R-:W2:Y:S04]  /*1e40*/  @P0 LDL.64 R22, [R1+0x8] ;  /* 0x0000080001160983 */ /* 0x000ea80000100a00 */
[----:B------:R-:W3:Y:S04]  /*1e50*/  LDL.64 R20, [R1+0x10] ;  /* 0x0000100001147983 */ /* 0x000ee80000100a00 */
[----:B------:R-:W4:Y:S01]  /*1e60*/  LDL.64 R18, [R1+0x18] ;  /* 0x0000180001127983 */ /* 0x000f220000100a00 */
[----:B------:R-:W-:Y:S01]  /*1e70*/  @P0 LOP3.LUT R16, R31, 0x3f, RZ, 0x3c, !PT ;  /* 0x0000003f1f100812 */ /* 0x000fe200078e3cff */
[----:B------:R-:W-:Y:S01]  /*1e80*/  BSSY.RECONVERGENT B2, `(.L_x_17) ;  /* 0x0000034000027945 */ /* 0x000fe20003800200 */
[----:B--2---:R-:W-:-:S02]  /*1e90*/  @P0 SHF.R.U64 R29, R22, 0x1, R23 ;  /* 0x00000001161d0819 */ /* 0x004fc40000001217 */
[----:B------:R-:W-:Y:S02]  /*1ea0*/  @P0 SHF.R.U32.HI R33, RZ, 0x1, R23 ;  /* 0x00000001ff210819 */ /* 0x000fe40000011617 */
[CC--:B---3--:R-:W-:Y:S02]  /*1eb0*/  @P0 SHF.L.U32 R30, R20.reuse, R31.reuse, RZ ;  /* 0x0000001f141e0219 */ /* 0x0c8fe400000006ff */
[----:B------:R-:W-:Y:S02]  /*1ec0*/  @P0 SHF.R.U64 R29, R29, R16, R33 ;  /* 0x000000101d1d0219 */ /* 0x000fe40000001221 */
[C-C-:B------:R-:W-:Y:S02]  /*1ed0*/  @P0 SHF.R.U64 R28, R20.reuse, 0x1, R21.reuse ;  /* 0x00000001141c0819 */ /* 0x140fe40000001215 */
[--C-:B------:R-:W-:Y:S02]  /*1ee0*/  @P0 SHF.L.U64.HI R22, R20, R31, R21.reuse ;  /* 0x0000001f14160219 */ /* 0x100fe40000010215 */
[----:B------:R-:W-:-:S02]  /*1ef0*/  @P0 SHF.R.U32.HI R23, RZ, 0x1, R21 ;  /* 0x00000001ff170819 */ /* 0x000fc40000011615 */
[----:B------:R-:W-:Y:S02]  /*1f00*/  @P0 LOP3.LUT R20, R30, R29, RZ, 0xfc, !PT ;  /* 0x0000001d1e140212 */ /* 0x000fe400078efcff */
[-C--:B------:R-:W-:Y:S02]  /*1f10*/  @P0 SHF.R.U32.HI R29, RZ, R16.reuse, R33 ;  /* 0x00000010ff1d0219 */ /* 0x080fe40000011621 */
[----:B----4-:R-:W-:Y:S02]  /*1f20*/  @P0 SHF.L.U32 R33, R18, R31, RZ ;  /* 0x0000001f12210219 */ /* 0x010fe400000006ff */
[----:B------:R-:W-:Y:S02]  /*1f30*/  @P0 SHF.R.U64 R28, R28, R16, R23 ;  /* 0x000000101c1c0219 */ /* 0x000fe40000001217 */
[----:B------:R-:W-:Y:S01]  /*1f40*/  @P0 LOP3.LUT R21, R22, R29, RZ, 0xfc, !PT ;  /* 0x0000001d16150212 */ /* 0x000fe200078efcff */
[----:B------:R-:W-:Y:S01]  /*1f50*/  IMAD.SHL.U32 R22, R20, 0x4, RZ ;  /* 0x0000000414167824 */ /* 0x000fe200078e00ff */
[----:B------:R-:W-:-:S02]  /*1f60*/  @P0 SHF.L.U64.HI R31, R18, R31, R19 ;  /* 0x0000001f121f0219 */ /* 0x000fc40000010213 */
[----:B------:R-:W-:Y:S02]  /*1f70*/  @P0 LOP3.LUT R18, R33, R28, RZ, 0xfc, !PT ;  /* 0x0000001c21120212 */ /* 0x000fe400078efcff */
[----:B------:R-:W-:Y:S02]  /*1f80*/  @P0 SHF.R.U32.HI R16, RZ, R16, R23 ;  /* 0x00000010ff100219 */ /* 0x000fe40000011617 */
[----:B------:R-:W-:Y:S02]  /*1f90*/  SHF.L.U64.HI R20, R20, 0x2, R21 ;  /* 0x0000000214147819 */ /* 0x000fe40000010215 */
[----:B------:R-:W-:Y:S02]  /*1fa0*/  SHF.L.W.U32.HI R28, R21, 0x2, R18 ;  /* 0x00000002151c7819 */ /* 0x000fe40000010e12 */
[----:B------:R-:W-:Y:S02]  /*1fb0*/  @P0 LOP3.LUT R19, R31, R16, RZ, 0xfc, !PT ;  /* 0x000000101f130212 */ /* 0x000fe400078efcff */
[----:B------:R-:W-:-:S02]  /*1fc0*/  IADD3 RZ, P0, PT, RZ, -R22, RZ ;  /* 0x80000016ffff7210 */ /* 0x000fc40007f1e0ff */
[----:B------:R-:W-:Y:S02]  /*1fd0*/  LOP3.LUT R21, RZ, R20, RZ, 0x33, !PT ;  /* 0x00000014ff157212 */ /* 0x000fe400078e33ff */
[----:B------:R-:W-:Y:S02]  /*1fe0*/  SHF.L.W.U32.HI R18, R18, 0x2, R19 ;  /* 0x0000000212127819 */ /* 0x000fe40000010e13 */
[----:B------:R-:W-:Y:S02]  /*1ff0*/  LOP3.LUT R16, RZ, R28, RZ, 0x33, !PT ;  /* 0x0000001cff107212 */ /* 0x000fe400078e33ff */
[----:B------:R-:W-:Y:S02]  /*2000*/  IADD3.X R21, P0, PT, RZ, R21, RZ, P0, !PT ;  /* 0x00000015ff157210 */ /* 0x000fe4000071e4ff */
[----:B------:R-:W-:Y:S02]  /*2010*/  LOP3.LUT R29, RZ, R18, RZ, 0x33, !PT ;  /* 0x00000012ff1d7212 */ /* 0x000fe400078e33ff */
[----:B------:R-:W-:-:S02]  /*2020*/  IADD3.X R23, P1, PT, RZ, R16, RZ, P0, !PT ;  /* 0x00000010ff177210 */ /* 0x000fc4000073e4ff */
[----:B------:R-:W-:-:S03]  /*2030*/  ISETP.GT.U32.AND P2, PT, R28, -0x1, PT ;  /* 0xffffffff1c00780c */ /* 0x000fc60003f44070 */
[----:B------:R-:W-:Y:S01]  /*2040*/  IMAD.X R29, RZ, RZ, R29, P1 ;  /* 0x000000ffff1d7224 */ /* 0x000fe200008e061d */
[----:B------:R-:W-:-:S04]  /*2050*/  ISETP.GT.AND.EX P0, PT, R18, -0x1, PT, P2 ;  /* 0xffffffff1200780c */ /* 0x000fc80003f04320 */
[----:B------:R-:W-:Y:S02]  /*2060*/  SEL R29, R18, R29, P0 ;  /* 0x0000001d121d7207 */ /* 0x000fe40000000000 */
[----:B------:R-:W-:Y:S02]  /*2070*/  SEL R28, R28, R23, P0 ;  /* 0x000000171c1c7207 */ /* 0x000fe40000000000 */
[----:B------:R-:W-:Y:S02]  /*2080*/  ISETP.NE.U32.AND P1, PT, R29, RZ, PT ;  /* 0x000000ff1d00720c */ /* 0x000fe40003f25070 */
[----:B------:R-:W-:Y:S02]  /*2090*/  SEL R31, R20, R21, P0 ;  /* 0x00000015141f7207 */ /* 0x000fe40000000000 */
[----:B------:R-:W-:Y:S01]  /*20a0*/  SEL R23, R28, R29, !P1 ;  /* 0x0000001d1c177207 */ /* 0x000fe20004800000 */
[----:B------:R-:W-:-:S05]  /*20b0*/  @!P0 IMAD.MOV R22, RZ, RZ, -R22 ;  /* 0x000000ffff168224 */ /* 0x000fca00078e0a16 */
[----:B------:R-:W1:Y:S02]  /*20c0*/  FLO.U32 R23, R23 ;  /* 0x0000001700177300 */ /* 0x000e6400000e0000 */
[C---:B-1----:R-:W-:Y:S02]  /*20d0*/  IADD3 R30, PT, PT, -R23.reuse, 0x1f, RZ ;  /* 0x0000001f171e7810 */ /* 0x042fe40007ffe1ff */
[----:B------:R-:W-:-:S03]  /*20e0*/  IADD3 R16, PT, PT, -R23, 0x3f, RZ ;  /* 0x0000003f17107810 */ /* 0x000fc60007ffe1ff */
[----:B------:R-:W-:-:S05]  /*20f0*/  @P1 IMAD.MOV R16, RZ, RZ, R30 ;  /* 0x000000ffff101224 */ /* 0x000fca00078e021e */
[----:B------:R-:W-:-:S13]  /*2100*/  ISETP.NE.AND P1, PT, R16, RZ, PT ;  /* 0x000000ff1000720c */ /* 0x000fda0003f25270 */
[----:B0-----:R-:W-:Y:S05]  /*2110*/  @!P1 BRA `(.L_x_18) ;  /* 0x0000000000289947 */ /* 0x001fea0003800000 */
[----:B------:R-:W-:Y:S02]  /*2120*/  LOP3.LUT R21, R16, 0x3f, RZ, 0xc0, !PT ;  /* 0x0000003f10157812 */ /* 0x000fe400078ec0ff */
[--C-:B------:R-:W-:Y:S02]  /*2130*/  SHF.R.U64 R23, R22, 0x1, R31.reuse ;  /* 0x0000000116177819 */ /* 0x100fe4000000121f */
[----:B------:R-:W-:Y:S02]  /*2140*/  SHF.R.U32.HI R31, RZ, 0x1, R31 ;  /* 0x00000001ff1f7819 */ /* 0x000fe4000001161f */
[----:B------:R-:W-:Y:S02]  /*2150*/  LOP3.LUT R20, R16, 0x3f, RZ, 0xc, !PT ;  /* 0x0000003f10147812 */ /* 0x000fe400078e0cff */
[CC--:B------:R-:W-:Y:S02]  /*2160*/  SHF.L.U64.HI R29, R28.reuse, R21.reuse, R29 ;  /* 0x000000151c1d7219 */ /* 0x0c0fe4000001021d */
[----:B------:R-:W-:-:S02]  /*2170*/  SHF.L.U32 R21, R28, R21, RZ ;  /* 0x000000151c157219 */ /* 0x000fc400000006ff */
[-CC-:B------:R-:W-:Y:S02]  /*2180*/  SHF.R.U64 R28, R23, R20.reuse, R31.reuse ;  /* 0x00000014171c7219 */ /* 0x180fe4000000121f */
[----:B------:R-:W-:Y:S02]  /*2190*/  SHF.R.U32.HI R20, RZ, R20, R31 ;  /* 0x00000014ff147219 */ /* 0x000fe4000001161f */
[----:B------:R-:W-:Y:S02]  /*21a0*/  LOP3.LUT R28, R21, R28, RZ, 0xfc, !PT ;  /* 0x0000001c151c7212 */ /* 0x000fe400078efcff */
[----:B------:R-:W-:-:S07]  /*21b0*/  LOP3.LUT R29, R29, R20, RZ, 0xfc, !PT ;  /* 0x000000141d1d7212 */ /* 0x000fce00078efcff */
.L_x_18:
[----:B------:R-:W-:Y:S05]  /*21c0*/  BSYNC.RECONVERGENT B2 ;  /* 0x0000000000027941 */ /* 0x000fea0003800200 */
.L_x_17:
[----:B------:R-:W-:-:S04]  /*21d0*/  IMAD.WIDE.U32 R22, R28, 0x2168c235, RZ ;  /* 0x2168c2351c167825 */ /* 0x000fc800078e00ff */
[----:B------:R-:W-:Y:S01]  /*21e0*/  IMAD.MOV.U32 R20, RZ, RZ, R23 ;  /* 0x000000ffff147224 */ /* 0x000fe200078e0017 */
[----:B------:R-:W-:Y:S01]  /*21f0*/  IADD3 RZ, P1, PT, R22, R22, RZ ;  /* 0x0000001616ff7210 */ /* 0x000fe20007f3e0ff */
[----:B------:R-:W-:Y:S02]  /*2200*/  IMAD.MOV.U32 R21, RZ, RZ, RZ ;  /* 0x000000ffff157224 */ /* 0x000fe400078e00ff */
[----:B------:R-:W-:-:S04]  /*2210*/  IMAD.HI.U32 R23, R29, -0x36f0255e, RZ ;  /* 0xc90fdaa21d177827 */ /* 0x000fc800078e00ff */
[----:B------:R-:W-:-:S04]  /*2220*/  IMAD.WIDE.U32 R20, R28, -0x36f0255e, R20 ;  /* 0xc90fdaa21c147825 */ /* 0x000fc800078e0014 */
[----:B------:R-:W-:-:S04]  /*2230*/  IMAD.WIDE.U32 R20, P2, R29, 0x2168c235, R20 ;  /* 0x2168c2351d147825 */ /* 0x000fc80007840014 */
[----:B------:R-:W-:Y:S01]  /*2240*/  IMAD R29, R29, -0x36f0255e, RZ ;  /* 0xc90fdaa21d1d7824 */ /* 0x000fe200078e02ff */
[----:B------:R-:W-:Y:S01]  /*2250*/  IADD3.X RZ, P1, PT, R20, R20, RZ, P1, !PT ;  /* 0x0000001414ff7210 */ /* 0x000fe20000f3e4ff */
[----:B------:R-:W-:-:S03]  /*2260*/  IMAD.X R22, RZ, RZ, R23, P2 ;  /* 0x000000ffff167224 */ /* 0x000fc600010e0617 */
[----:B------:R-:W-:-:S04]  /*2270*/  IADD3 R21, P2, PT, R29, R21, RZ ;  /* 0x000000151d157210 */ /* 0x000fc80007f5e0ff */
[C---:B------:R-:W-:Y:S01]  /*2280*/  ISETP.GT.U32.AND P3, PT, R21.reuse, RZ, PT ;  /* 0x000000ff1500720c */ /* 0x040fe20003f64070 */
[----:B------:R-:W-:Y:S01]  /*2290*/  IMAD.X R22, RZ, RZ, R22, P2 ;  /* 0x000000ffff167224 */ /* 0x000fe200010e0616 */
[----:B------:R-:W-:-:S04]  /*22a0*/  IADD3.X R20, P2, PT, R21, R21, RZ, P1, !PT ;  /* 0x0000001515147210 */ /* 0x000fc80000f5e4ff */
[C---:B------:R-:W-:Y:S01]  /*22b0*/  ISETP.GT.AND.EX P1, PT, R22.reuse, RZ, PT, P3 ;  /* 0x000000ff1600720c */ /* 0x040fe20003f24330 */
[----:B------:R-:W-:-:S03]  /*22c0*/  IMAD.X R23, R22, 0x1, R22, P2 ;  /* 0x0000000116177824 */ /* 0x000fc600010e0616 */
[----:B------:R-:W-:Y:S02]  /*22d0*/  SEL R20, R20, R21, P1 ;  /* 0x0000001514147207 */ /* 0x000fe40000800000 */
[----:B------:R-:W-:Y:S02]  /*22e0*/  SEL R21, R23, R22, P1 ;  /* 0x0000001617157207 */ /* 0x000fe40000800000 */
[----:B------:R-:W-:Y:S02]  /*22f0*/  IADD3 R22, P2, PT, R20, 0x1, RZ ;  /* 0x0000000114167810 */ /* 0x000fe40007f5e0ff */
[----:B------:R-:W-:Y:S02]  /*2300*/  SEL R23, RZ, 0xffffffff, !P1 ;  /* 0xffffffffff177807 */ /* 0x000fe40004800000 */
[----:B------:R-:W-:Y:S01]  /*2310*/  LOP3.LUT P1, R17, R17, 0x80000000, RZ, 0xc0, !PT ;  /* 0x8000000011117812 */ /* 0x000fe2000782c0ff */
[----:B------:R-:W-:Y:S02]  /*2320*/  IMAD.X R21, RZ, RZ, R21, P2 ;  /* 0x000000ffff157224 */ /* 0x000fe400010e0615 */
[----:B------:R-:W-:Y:S01]  /*2330*/  IMAD.IADD R16, R23, 0x1, -R16 ;  /* 0x0000000117107824 */ /* 0x000fe200078e0a10 */
[----:B------:R-:W-:-:S02]  /*2340*/  SHF.R.U32.HI R23, RZ, 0x1e, R19 ;  /* 0x0000001eff177819 */ /* 0x000fc40000011613 */
[----:B------:R-:W-:Y:S01]  /*2350*/  SHF.R.U64 R22, R22, 0xa, R21 ;  /* 0x0000000a16167819 */ /* 0x000fe20000001215 */
[----:B------:R-:W-:Y:S01]  /*2360*/  IMAD.SHL.U32 R16, R16, 0x100000, RZ ;  /* 0x0010000010107824 */ /* 0x000fe200078e00ff */
[----:B------:R-:W-:Y:S02]  /*2370*/  LEA.HI R18, R18, R23, RZ, 0x1 ;  /* 0x0000001712127211 */ /* 0x000fe400078f08ff */
[----:B------:R-:W-:Y:S02]  /*2380*/  IADD3 R22, P2, PT, R22, 0x1, RZ ;  /* 0x0000000116167810 */ /* 0x000fe40007f5e0ff */
[----:B------:R-:W-:Y:S01]  /*2390*/  @!P0 LOP3.LUT R17, R17, 0x80000000, RZ, 0x3c, !PT ;  /* 0x8000000011118812 */ /* 0x000fe200078e3cff */
[----:B------:R-:W-:Y:S01]  /*23a0*/  @P1 IMAD.MOV R18, RZ, RZ, -R18 ;  /* 0x000000ffff121224 */ /* 0x000fe200078e0a12 */
[----:B------:R-:W-:-:S04]  /*23b0*/  LEA.HI.X R21, R21, RZ, RZ, 0x16, P2 ;  /* 0x000000ff15157211 */ /* 0x000fc800010fb4ff */
[--C-:B------:R-:W-:Y:S02]  /*23c0*/  SHF.R.U64 R22, R22, 0x1, R21.reuse ;  /* 0x0000000116167819 */ /* 0x100fe40000001215 */
[----:B------:R-:W-:Y:S02]  /*23d0*/  SHF.R.U32.HI R19, RZ, 0x1, R21 ;  /* 0x00000001ff137819 */ /* 0x000fe40000011615 */
[----:B------:R-:W-:-:S04]  /*23e0*/  IADD3 R22, P2, P3, RZ, RZ, R22 ;  /* 0x000000ffff167210 */ /* 0x000fc80007b5e016 */
[----:B------:R-:W-:-:S04]  /*23f0*/  IADD3.X R16, PT, PT, R16, 0x3fe00000, R19, P2, P3 ;  /* 0x3fe0000010107810 */ /* 0x000fc800017e6413 */
[----:B------:R-:W-:-:S07]  /*2400*/  LOP3.LUT R23, R16, R17, RZ, 0xfc, !PT ;  /* 0x0000001110177212 */ /* 0x000fce00078efcff */
.L_x_12:
[----:B------:R-:W-:Y:S02]  /*2410*/  IMAD.MOV.U32 R16, RZ, RZ, R2 ;  /* 0x000000ffff107224 */ /* 0x000fe400078e0002 */
[----:B------:R-:W-:-:S04]  /*2420*/  IMAD.MOV.U32 R17, RZ, RZ, 0x0 ;  /* 0x00000000ff117424 */ /* 0x000fc800078e00ff */
[----:B------:R-:W-:Y:S05]  /*2430*/  RET.REL.NODEC R16 `(wfkerneld) ;  /* 0xffffffd810f07950 */ /* 0x000fea0003c3ffff */
.L_x_19:
[----:B------:R-:W-:-:S00]  /*2440*/  BRA `(.L_x_19) ;  /* 0xfffffffc00fc7947 */ /* 0x000fc0000383ffff */
[----:B------:R-:W-:-:S00]  /*2450*/  NOP ;  /* 0x0000000000007918 */ /* 0x000fc00000000000 */
        /* <DEDUP_REMOVED lines=10> */
.L_x_28:


//--------------------- .text.wfkernelf           --------------------------
	.section	.text.wfkernelf,"ax",@progbits
	.align	128
        .global         wfkernelf
        .type           wfkernelf,@function
        .size           wfkernelf,(.L_x_30 - wfkernelf)
        .other          wfkernelf,@"STO_CUDA_ENTRY STV_DEFAULT"
wfkernelf:
.text.wfkernelf:
[----:B------:R-:W-:Y:S01]  /*0000*/  LDC R1, c[0x0][0x37c] ;  /* 0x0000df00ff017b82 */ /* 0x000fe20000000800 */
[----:B------:R-:W0:Y:S01]  /*0010*/  S2R R0, SR_TID.Y ;  /* 0x0000000000007919 */ /* 0x000e220000002200 */
[----:B------:R-:W1:Y:S01]  /*0020*/  LDCU UR6, c[0x0][0x360] ;  /* 0x00006c00ff0677ac */ /* 0x000e620008000800 */
[----:B------:R-:W0:Y:S01]  /*0030*/  S2R R5, SR_CTAID.Y ;  /* 0x0000000000057919 */ /* 0x000e220000002600 */
[----:B------:R-:W0:Y:S01]  /*0040*/  LDCU UR7, c[0x0][0x364] ;  /* 0x00006c80ff0777ac */ /* 0x000e220008000800 */
[----:B------:R-:W1:Y:S01]  /*0050*/  S2R R3, SR_TID.X ;  /* 0x0000000000037919 */ /* 0x000e620000002100 */
[----:B------:R-:W2:Y:S01]  /*0060*/  LDCU.64 UR4, c[0x0][0x3a8] ;  /* 0x00007500ff0477ac */ /* 0x000ea20008000a00 */
[----:B------:R-:W1:Y:S01]  /*0070*/  S2R R2, SR_CTAID.X ;  /* 0x0000000000027919 */ /* 0x000e620000002500 */
[----:B0-----:R-:W-:-:S05]  /*0080*/  IMAD R0, R5, UR7, R0 ;  /* 0x0000000705007c24 */ /* 0x001fca000f8e0200 */
[----:B--2---:R-:W-:Y:S01]  /*0090*/  ISETP.GE.AND P0, PT, R0, UR5, PT ;  /* 0x0000000500007c0c */ /* 0x004fe2000bf06270 */
[----:B-1----:R-:W-:-:S05]  /*00a0*/  IMAD R3, R2, UR6, R3 ;  /* 0x0000000602037c24 */ /* 0x002fca000f8e0203 */
[----:B------:R-:W-:-:S13]  /*00b0*/  ISETP.GE.OR P0, PT, R3, UR4, P0 ;  /* 0x0000000403007c0c */ /* 0x000fda0008706670 */
[----:B------:R-:W-:Y:S05]  /*00c0*/  @P0 EXIT ;  /* 0x000000000000094d */ /* 0x000fea0003800000 */
[----:B------:R-:W-:Y:S01]  /*00d0*/  ULEA.HI UR4, UR4, UR4, URZ, 0x1 ;  /* 0x0000000404047291 */ /* 0x000fe2000f8f08ff */
[----:B------:R-:W0:Y:S01]  /*00e0*/  LDC.64 R6, c[0x0][0x398] ;  /* 0x0000e600ff067b82 */ /* 0x000e220000000a00 */
[----:B------:R-:W-:Y:S01]  /*00f0*/  USHF.R.U32.HI UR5, URZ, 0x1, UR5 ;  /* 0x00000001ff057899 */ /* 0x000fe20008011605 */
[----:B------:R-:W-:Y:S01]  /*0100*/  IMAD.MOV.U32 R22, RZ, RZ, 0x0 ;  /* 0x00000000ff167424 */ /* 0x000fe200078e00ff */
[----:B------:R-:W-:Y:S01]  /*0110*/  USHF.R.S32.HI UR4, URZ, 0x1, UR4 ;  /* 0x00000001ff047899 */ /* 0x000fe20008011404 */
[----:B------:R-:W-:Y:S01]  /*0120*/  IMAD.MOV.U32 R23, RZ, RZ, 0x3fd80000 ;  /* 0x3fd80000ff177424 */ /* 0x000fe200078e00ff */
[----:B------:R-:W1:Y:S02]  /*0130*/  LDCU UR8, c[0x0][0x3b0] ;  /* 0x00007600ff0877ac */ /* 0x000e640008000800 */
[----:B------:R-:W-:Y:S02]  /*0140*/  VIADD R10, R0, -UR5 ;  /* 0x80000005000a7c36 */ /* 0x000fe40008000000 */
[----:B------:R-:W-:Y:S01]  /*0150*/  VIADD R2, R3, -UR4 ;  /* 0x8000000403027c36 */ /* 0x000fe20008000000 */
[----:B------:R-:W2:Y:S01]  /*0160*/  LDCU.64 UR6, c[0x0][0x358] ;  /* 0x00006b00ff0677ac */ /* 0x000ea20008000a00 */
[----:B------:R-:W0:Y:S03]  /*0170*/  I2F.F64 R4, R10 ;  /* 0x0000000a00047312 */ /* 0x000e260000201c00 */
[----:B------:R-:W3:Y:S05]  /*0180*/  LDCU.64 UR4, c[0x0][0x3a0] ;  /* 0x00007400ff0477ac */ /* 0x000eea0008000a00 */
[----:B------:R-:W4:Y:S01]  /*0190*/  I2F.F64 R8, R2 ;  /* 0x0000000200087312 */ /* 0x000f220000201c00 */
[----:B-1----:R-:W-:Y:S01]  /*01a0*/  UISETP.GE.AND UP0, UPT, UR8, 0x1, UPT ;  /* 0x000000010800788c */ /* 0x002fe2000bf06270 */
[----:B0-----:R-:W-:-:S02]  /*01b0*/  DMUL R4, R4, R6 ;  /* 0x0000000604047228 */ /* 0x001fc40000000000 */
[----:B----4-:R-:W-:Y:S01]  /*01c0*/  DMUL R8, R8, R6 ;  /* 0x0000000608087228 */ /* 0x010fe20000000000 */
[----:B------:R-:W0:Y:S07]  /*01d0*/  LDC.64 R6, c[0x0][0x390] ;  /* 0x0000e400ff067b82 */ /* 0x000e2e0000000a00 */
[----:B------:R-:W-:Y:S01]  /*01e0*/  IMAD.MOV.U32 R14, RZ, RZ, R5 ;  /* 0x000000ffff0e7224 */ /* 0x000fe200078e0005 */
[----:B------:R-:W-:Y:S01]  /*01f0*/  DSETP.MAX.AND P0, P1, |R8|, |R4|, PT ;  /* 0x400000040800722a */ /* 0x000fe2000390f200 */
[----:B------:R-:W-:Y:S01]  /*0200*/  MOV R11, R9 ;  /* 0x00000009000b7202 */ /* 0x000fe20000000f00 */
[----:B------:R-:W-:Y:S01]  /*0210*/  IMAD.MOV.U32 R10, RZ, RZ, R8 ;  /* 0x000000ffff0a7224 */ /* 0x000fe200078e0008 */
[----:B------:R-:W-:-:S03]  /*0220*/  MOV R2, R8 ;  /* 0x0000000800027202 */ /* 0x000fc60000000f00 */
[----:B------:R-:W-:Y:S01]  /*0230*/  FSEL R13, |R11|, |R14|, P0 ;  /* 0x4000000e0b0d7208 */ /* 0x000fe20000000200 */
[----:B------:R-:W-:-:S05]  /*0240*/  IMAD.MOV.U32 R11, RZ, RZ, R4 ;  /* 0x000000ffff0b7224 */ /* 0x000fca00078e0004 */
[----:B------:R-:W-:Y:S02]  /*0250*/  SEL R12, R10, R11, P0 ;  /* 0x0000000b0a0c7207 */ /* 0x000fe40000000000 */
[----:B------:R-:W-:Y:S01]  /*0260*/  @P1 LOP3.LUT R13, R14, 0x80000, RZ, 0xfc, !PT ;  /* 0x000800000e0d1812 */ /* 0x000fe200078efcff */
[----:B------:R-:W-:Y:S01]  /*0270*/  DSETP.MIN.AND P0, P1, |R8|, |R4|, PT ;  /* 0x400000040800722a */ /* 0x000fe20003900200 */
[----:B------:R-:W-:Y:S01]  /*0280*/  MOV R16, R12 ;  /* 0x0000000c00107202 */ /* 0x000fe20000000f00 */
[----:B0-----:R-:W-:-:S03]  /*0290*/  IMAD.MOV.U32 R15, RZ, RZ, R7 ;  /* 0x000000ffff0f7224 */ /* 0x001fc600078e0007 */
[C-C-:B------:R-:W-:Y:S01]  /*02a0*/  DSETP.MAX.AND P4, P5, R12.reuse, |R6|.reuse, PT ;  /* 0x400000060c00722a */ /* 0x140fe20003d8f000 */
[----:B------:R-:W-:Y:S01]  /*02b0*/  SEL R14, R2, R11, P0 ;  /* 0x0000000b020e7207 */ /* 0x000fe20000000000 */
[----:B------:R-:W-:Y:S01]  /*02c0*/  IMAD.MOV.U32 R2, RZ, RZ, R13 ;  /* 0x000000ffff027224 */ /* 0x000fe200078e000d */
[----:B------:R-:W-:Y:S01]  /*02d0*/  DSETP.MIN.AND P2, P3, R12, |R6|, PT ;  /* 0x400000060c00722a */ /* 0x000fe20003b40000 */
[----:B------:R-:W-:-:S03]  /*02e0*/  IMAD.MOV.U32 R11, RZ, RZ, R6 ;  /* 0x000000ffff0b7224 */ /* 0x000fc600078e0006 */
[----:B------:R-:W-:Y:S01]  /*02f0*/  FSEL R19, R2, |R15|, P4 ;  /* 0x4000000f02137208 */ /* 0x000fe20002000000 */
[----:B------:R-:W-:-:S05]  /*0300*/  IMAD.MOV.U32 R2, RZ, RZ, R12 ;  /* 0x000000ffff027224 */ /* 0x000fca00078e000c */
[----:B------:R-:W-:Y:S01]  /*0310*/  SEL R10, R2, R11, P4 ;  /* 0x0000000b020a7207 */ /* 0x000fe20002000000 */
[----:B------:R-:W-:Y:S01]  /*0320*/  IMAD.MOV.U32 R2, RZ, RZ, R7 ;  /* 0x000000ffff027224 */ /* 0x000fe200078e0007 */
[----:B------:R-:W-:Y:S02]  /*0330*/  @P5 LOP3.LUT R19, R15, 0x80000, RZ, 0xfc, !PT ;  /* 0x000800000f135812 */ /* 0x000fe400078efcff */
[----:B------:R-:W-:Y:S02]  /*0340*/  MOV R15, R5 ;  /* 0x00000005000f7202 */ /* 0x000fe40000000f00 */
[----:B------:R-:W-:Y:S01]  /*0350*/  FSEL R17, R13, |R2|, P2 ;  /* 0x400000020d117208 */ /* 0x000fe20001000000 */
[----:B------:R-:W-:Y:S01]  /*0360*/  IMAD.MOV.U32 R11, RZ, RZ, R19 ;  /* 0x000000ffff0b7224 */ /* 0x000fe200078e0013 */
[----:B------:R-:W-:Y:S01]  /*0370*/  @P3 LOP3.LUT R17, R2, 0x80000, RZ, 0xfc, !PT ;  /* 0x0008000002113812 */ /* 0x000fe200078efcff */
[----:B------:R-:W-:Y:S02]  /*0380*/  IMAD.MOV.U32 R13, RZ, RZ, R6 ;  /* 0x000000ffff0d7224 */ /* 0x000fe400078e0006 */
[----:B------:R-:W-:Y:S01]  /*0390*/  IMAD.MOV.U32 R2, RZ, RZ, R9 ;  /* 0x000000ffff027224 */ /* 0x000fe200078e0009 */
[----:B------:R-:W-:-:S02]  /*03a0*/  LOP3.LUT R12, R11, 0xffc00000, RZ, 0xc0, !PT ;  /* 0xffc000000b0c7812 */ /* 0x000fc400078ec0ff */
[----:B------:R-:W-:Y:S02]  /*03b0*/  SEL R16, R16, R13, P2 ;  /* 0x0000000d10107207 */ /* 0x000fe40001000000 */
[----:B------:R-:W-:Y:S01]  /*03c0*/  LOP3.LUT R13, R12, 0x7fd00000, RZ, 0x3c, !PT ;  /* 0x7fd000000c0d7812 */ /* 0x000fe200078e3cff */
[----:B------:R-:W-:Y:S01]  /*03d0*/  IMAD.MOV.U32 R12, RZ, RZ, RZ ;  /* 0x000000ffff0c7224 */ /* 0x000fe200078e00ff */
        /* <DEDUP_REMOVED lines=8> */
[----:B------:R-:W-:Y:S01]  /*0460*/  DFMA R18, R14, R14, R18 ;  /* 0x0000000e0e12722b */ /* 0x000fe20000000012 */
[----:B------:R-:W-:-:S07]  /*0470*/  MOV R14, RZ ;  /* 0x000000ff000e7202 */ /* 0x000fce0000000f00 */
[----:B------:R-:W-:-:S06]  /*0480*/  DFMA R18, R16, R16, R18 ;  /* 0x000000101012722b */ /* 0x000fcc0000000012 */
[----:B------:R-:W0:Y:S02]  /*0490*/  MUFU.RSQ64H R15, R19 ;  /* 0x00000013000f7308 */ /* 0x000e240000001c00 */
[----:B0-----:R-:W-:-:S08]  /*04a0*/  DMUL R16, R14, R14 ;  /* 0x0000000e0e107228 */ /* 0x001fd00000000000 */
[----:B------:R-:W-:Y:S02]  /*04b0*/  DFMA R20, R18, -R16, 1 ;  /* 0x3ff000001214742b */ /* 0x000fe40000000810 */
[----:B------:R-:W-:-:S06]  /*04c0*/  DADD R16, |R8|, |R4| ;  /* 0x0000000008107229 */ /* 0x000fcc0000000604 */
[----:B------:R-:W-:Y:S02]  /*04d0*/  DFMA R22, R20, R22, 0.5 ;  /* 0x3fe000001416742b */ /* 0x000fe40000000016 */
[----:B------:R-:W-:Y:S02]  /*04e0*/  DMUL R20, R14, R20 ;  /* 0x000000140e147228 */ /* 0x000fe40000000000 */
[----:B------:R-:W-:-:S06]  /*04f0*/  DADD R16, R16, |R6| ;  /* 0x0000000010107229 */ /* 0x000fcc0000000406 */
[----:B------:R-:W-:Y:S02]  /*0500*/  DFMA R20, R22, R20, R14 ;  /* 0x000000141614722b */ /* 0x000fe4000000000e */
[C---:B------:R-:W-:Y:S02]  /*0510*/  DADD R14, R16.reuse, +INF ;  /* 0x7ff00000100e7429 */ /* 0x040fe40000000000 */
[----:B------:R-:W-:Y:S01]  /*0520*/  DSETP.GT.AND P0, PT, R16, RZ, PT ;  /* 0x000000ff1000722a */ /* 0x000fe20003f04000 */
[----:B------:R-:W-:-:S03]  /*0530*/  CS2R R16, SRZ ;  /* 0x0000000000107805 */ /* 0x000fc6000001ff00 */
[----:B------:R-:W-:-:S10]  /*0540*/  DMUL R20, R12, R20 ;  /* 0x000000140c147228 */ /* 0x000fd40000000000 */
[----:B------:R-:W-:Y:S02]  /*0550*/  FSEL R10, R20, R14, P0 ;  /* 0x0000000e140a7208 */ /* 0x000fe40000000000 */
[----:B------:R-:W-:Y:S02]  /*0560*/  FSEL R14, R21, R15, P0 ;  /* 0x0000000f150e7208 */ /* 0x000fe40000000000 */
[----:B------:R-:W-:Y:S02]  /*0570*/  FSEL R10, R10, RZ, P1 ;  /* 0x000000ff0a0a7208 */ /* 0x000fe40000800000 */
[----:B------:R-:W-:-:S06]  /*0580*/  FSEL R11, R14, RZ, P1 ;  /* 0x000000ff0e0b7208 */ /* 0x000fcc0000800000 */
[C---:B---3--:R-:W-:Y:S02]  /*0590*/  DMUL R12, R10.reuse, UR4 ;  /* 0x000000040a0c7c28 */ /* 0x048fe40008000000 */
[----:B------:R-:W-:-:S06]  /*05a0*/  DFMA R6, R10, R6, -1 ;  /* 0xbff000000a06742b */ /* 0x000fcc0000000006 */
[-C--:B------:R-:W-:Y:S02]  /*05b0*/  DMUL R18, R8, R12.reuse ;  /* 0x0000000c08127228 */ /* 0x080fe40000000000 */
[----:B------:R-:W-:Y:S02]  /*05c0*/  DMUL R20, R4, R12 ;  /* 0x0000000c04147228 */ /* 0x000fe40000000000 */
[----:B------:R-:W-:Y:S01]  /*05d0*/  DMUL R8, R6, UR4 ;  /* 0x0000000406087c28 */ /* 0x000fe20008000000 */
[----:B--2---:R-:W-:Y:S10]  /*05e0*/  BRA.U !UP0, `(.L_x_20) ;  /* 0x0000000908687547 */ /* 0x004ff4000b800000 */
[----:B------:R0:W1:Y:S01]  /*05f0*/  F2F.F32.F64 R5, R8 ;  /* 0x0000000800057310 */ /* 0x0000620000301000 */
[----:B------:R-:W-:Y:S01]  /*0600*/  IMAD.MOV.U32 R13, RZ, RZ, RZ ;  /* 0x000000ffff0d7224 */ /* 0x000fe200078e00ff */
[----:B------:R-:W-:Y:S01]  /*0610*/  MOV R6, RZ ;  /* 0x000000ff00067202 */ /* 0x000fe20000000f00 */
[----:B------:R-:W-:Y:S01]  /*0620*/  IMAD.MOV.U32 R15, RZ, RZ, RZ ;  /* 0x000000ffff0f7224 */ /* 0x000fe200078e00ff */
[----:B------:R-:W-:-:S04]  /*0630*/  CS2R R16, SRZ ;  /* 0x0000000000107805 */ /* 0x000fc8000001ff00 */
[----:B------:R0:W2:Y:S08]  /*0640*/  F2F.F32.F64 R7, R18 ;  /* 0x0000001200077310 */ /* 0x0000b00000301000 */
[----:B------:R0:W3:Y:S08]  /*0650*/  F2F.F32.F64 R2, R20 ;  /* 0x0000001400027310 */ /* 0x0000f00000301000 */
[----:B-12---:R0:W4:Y:S02]  /*0660*/  F2F.F32.F64 R4, R10 ;  /* 0x0000000a00047310 */ /* 0x0061240000301000 */
.L_x_26:
[----:B0-----:R-:W0:Y:S02]  /*0670*/  LDC.64 R8, c[0x0][0x388] ;  /* 0x0000e200ff087b82 */ /* 0x001e240000000a00 */
[----:B0-----:R-:W-:-:S06]  /*0680*/  IMAD.WIDE.U32 R8, R6, 0x10, R8 ;  /* 0x0000001006087825 */ /* 0x001fcc00078e0008 */
[----:B------:R-:W3:Y:S01]  /*0690*/  LDG.E.128.CONSTANT R8, desc[UR6][R8.64] ;  /* 0x0000000608087981 */ /* 0x000ee2000c1e9d00 */
[----:B------:R-:W-:Y:S01]  /*06a0*/  BSSY.RECONVERGENT B0, `(.L_x_21) ;  /* 0x000006c000007945 */ /* 0x000fe20003800200 */
[----:B---3--:R-:W-:-:S04]  /*06b0*/  FMUL R22, R2, R9 ;  /* 0x0000000902167220 */ /* 0x008fc80000400000 */
[----:B------:R-:W-:-:S04]  /*06c0*/  FFMA R22, R7, R8, R22 ;  /* 0x0000000807167223 */ /* 0x000fc80000000016 */
[----:B------:R-:W-:-:S04]  /*06d0*/  FFMA R22, R5, R10, R22 ;  /* 0x0000000a05167223 */ /* 0x000fc80000000016 */
[----:B------:R-:W-:-:S04]  /*06e0*/  FADD R22, R11, -R22 ;  /* 0x800000160b167221 */ /* 0x000fc80000000000 */
[C---:B------:R-:W-:Y:S01]  /*06f0*/  FMUL R23, R22.reuse, 0.63661974668502807617 ;  /* 0x3f22f98316177820 */ /* 0x040fe20000400000 */
[----:B------:R-:W-:-:S05]  /*0700*/  FSETP.GE.AND P0, PT, |R22|, 105615, PT ;  /* 0x47ce47801600780b */ /* 0x000fca0003f06200 */
[----:B------:R-:W0:Y:S02]  /*0710*/  F2I.NTZ R23, R23 ;  /* 0x0000001700177305 */ /* 0x000e240000203100 */
[----:B0-----:R-:W-:-:S05]  /*0720*/  I2FP.F32.S32 R11, R23 ;  /* 0x00000017000b7245 */ /* 0x001fca0000201400 */
[----:B------:R-:W-:-:S04]  /*0730*/  FFMA R10, R11, -1.5707962512969970703, R22 ;  /* 0xbfc90fda0b0a7823 */ /* 0x000fc80000000016 */
[----:B------:R-:W-:-:S04]  /*0740*/  FFMA R10, R11, -7.5497894158615963534e-08, R10 ;  /* 0xb3a221680b0a7823 */ /* 0x000fc8000000000a */
[----:B------:R-:W-:Y:S01]  /*0750*/  FFMA R8, R11, -5.3903029534742383927e-15, R10 ;  /* 0xa7c234c50b087823 */ /* 0x000fe2000000000a */
[----:B------:R-:W-:Y:S06]  /*0760*/  @!P0 BRA `(.L_x_22) ;  /* 0x00000004007c8947 */ /* 0x000fec0003800000 */
[----:B------:R-:W-:-:S13]  /*0770*/  FSETP.NEU.AND P0, PT, |R22|, +INF , PT ;  /* 0x7f8000001600780b */ /* 0x000fda0003f0d200 */
[----:B------:R-:W-:Y:S01]  /*0780*/  @!P0 FMUL R8, RZ, R22 ;  /* 0x00000016ff088220 */ /* 0x000fe20000400000 */
[----:B------:R-:W-:Y:S01]  /*0790*/  @!P0 IMAD.MOV.U32 R23, RZ, RZ, RZ ;  /* 0x000000ffff178224 */ /* 0x000fe200078e00ff */
[----:B------:R-:W-:Y:S06]  /*07a0*/  @!P0 BRA `(.L_x_22) ;  /* 0x00000004006c8947 */ /* 0x000fec0003800000 */
[----:B------:R-:W-:Y:S01]  /*07b0*/  IMAD.SHL.U32 R8, R22, 0x100, RZ ;  /* 0x0000010016087824 */ /* 0x000fe200078e00ff */
[----:B------:R-:W-:Y:S01]  /*07c0*/  MOV R23, RZ ;  /* 0x000000ff00177202 */ /* 0x000fe20000000f00 */
[----:B------:R-:W-:Y:S01]  /*07d0*/  IMAD.MOV.U32 R24, RZ, RZ, RZ ;  /* 0x000000ffff187224 */ /* 0x000fe200078e00ff */
[----:B------:R-:W0:Y:S02]  /*07e0*/  LDCU.64 UR8, c[0x4][URZ] ;  /* 0x01000000ff0877ac */ /* 0x000e240008000a00 */
[----:B------:R-:W-:Y:S01]  /*07f0*/  LOP3.LUT R25, R8, 0x80000000, RZ, 0xfc, !PT ;  /* 0x8000000008197812 */ /* 0x000fe200078efcff */
[----:B------:R-:W-:Y:S01]  /*0800*/  UMOV UR5, URZ ;  /* 0x000000ff00057c82 */ /* 0x000fe20008000000 */
[----:B------:R-:W-:-:S05]  /*0810*/  UMOV UR4, URZ ;  /* 0x000000ff00047c82 */ /* 0x000fca0008000000 */
.L_x_23:
[----:B0-----:R-:W-:Y:S02]  /*0820*/  IMAD.U32 R8, RZ, RZ, UR8 ;  /* 0x00000008ff087e24 */ /* 0x001fe4000f8e00ff */
[----:B------:R-:W-:-:S05]  /*0830*/  IMAD.U32 R9, RZ, RZ, UR9 ;  /* 0x00000009ff097e24 */ /* 0x000fca000f8e00ff */
[----:B------:R-:W2:Y:S01]  /*0840*/  LDG.E.CONSTANT R8, desc[UR6][R8.64] ;  /* 0x0000000608087981 */ /* 0x000ea2000c1e9900 */
[----:B------:R-:W-:Y:S01]  /*0850*/  UIADD3 UR4, UPT, UPT, UR4, 0x1, URZ ;  /* 0x0000000104047890 */ /* 0x000fe2000fffe0ff */
[C---:B------:R-:W-:Y:S01]  /*0860*/  ISETP.EQ.AND P0, PT, R24.reuse, RZ, PT ;  /* 0x000000ff1800720c */ /* 0x040fe20003f02270 */
[----:B------:R-:W-:Y:S01]  /*0870*/  UIADD3 UR8, UP1, UPT, UR8, 0x4, URZ ;  /* 0x0000000408087890 */ /* 0x000fe2000ff3e0ff */
[C---:B------:R-:W-:Y:S01]  /*0880*/  ISETP.EQ.AND P1, PT, R24.reuse, 0x4, PT ;  /* 0x000000041800780c */ /* 0x040fe20003f22270 */
[----:B------:R-:W-:Y:S01]  /*0890*/  UISETP.NE.AND UP0, UPT, UR4, 0x6, UPT ;  /* 0x000000060400788c */ /* 0x000fe2000bf05270 */
[C---:B------:R-:W-:Y:S01]  /*08a0*/  ISETP.EQ.AND P2, PT, R24.reuse, 0x8, PT ;  /* 0x000000081800780c */ /* 0x040fe20003f42270 */
[----:B------:R-:W-:Y:S01]  /*08b0*/  UIADD3.X UR9, UPT, UPT, URZ, UR9, URZ, UP1, !UPT ;  /* 0x00000009ff097290 */ /* 0x000fe20008ffe4ff */
[C---:B------:R-:W-:Y:S02]  /*08c0*/  ISETP.EQ.AND P3, PT, R24.reuse, 0xc, PT ;  /* 0x0000000c1800780c */ /* 0x040fe40003f62270 */
[----:B------:R-:W-:-:S02]  /*08d0*/  ISETP.EQ.AND P4, PT, R24, 0x10, PT ;  /* 0x000000101800780c */ /* 0x000fc40003f82270 */
[C---:B------:R-:W-:Y:S01]  /*08e0*/  ISETP.EQ.AND P5, PT, R24.reuse, 0x14, PT ;  /* 0x000000141800780c */ /* 0x040fe20003fa2270 */
[----:B------:R-:W-:Y:S02]  /*08f0*/  VIADD R24, R24, 0x4 ;  /* 0x0000000418187836 */ /* 0x000fe40000000000 */
[----:B--2---:R-:W-:-:S03]  /*0900*/  IMAD.WIDE.U32 R10, R8, R25, RZ ;  /* 0x00000019080a7225 */ /* 0x004fc600078e00ff */
[----:B------:R-:W-:-:S04]  /*0910*/  IADD3 R10, P6, PT, R10, R23, RZ ;  /* 0x000000170a0a7210 */ /* 0x000fc80007fde0ff */
[----:B------:R-:W-:Y:S01]  /*0920*/  IADD3.X R23, PT, PT, R11, UR5, RZ, P6, !PT ;  /* 0x000000050b177c10 */ /* 0x000fe2000b7fe4ff */
[--C-:B------:R-:W-:Y:S01]  /*0930*/  @P1 IMAD.MOV.U32 R18, RZ, RZ, R10.reuse ;  /* 0x000000ffff121224 */ /* 0x100fe200078e000a */
[-C--:B------:R-:W-:Y:S01]  /*0940*/  @P0 MOV R14, R10.reuse ;  /* 0x0000000a000e0202 */ /* 0x080fe20000000f00 */
[--C-:B------:R-:W-:Y:S01]  /*0950*/  @P2 IMAD.MOV.U32 R19, RZ, RZ, R10.reuse ;  /* 0x000000ffff132224 */ /* 0x100fe200078e000a */
[----:B------:R-:W-:Y:S01]  /*0960*/  @P4 MOV R21, R10 ;  /* 0x0000000a00154202 */ /* 0x000fe20000000f00 */
[--C-:B------:R-:W-:Y:S02]  /*0970*/  @P3 IMAD.MOV.U32 R20, RZ, RZ, R10.reuse ;  /* 0x000000ffff143224 */ /* 0x100fe400078e000a */
[----:B------:R-:W-:Y:S01]  /*0980*/  @P5 IMAD.MOV.U32 R12, RZ, RZ, R10 ;  /* 0x000000ffff0c5224 */ /* 0x000fe200078e000a */
[----:B------:R-:W-:Y:S06]  /*0990*/  BRA.U UP0, `(.L_x_23) ;  /* 0xfffffffd00a07547 */ /* 0x000fec000b83ffff */
[----:B------:R-:W-:Y:S01]  /*09a0*/  SHF.R.U32.HI R8, RZ, 0x17, R22 ;  /* 0x00000017ff087819 */ /* 0x000fe20000011616 */
[----:B------:R-:W-:Y:S03]  /*09b0*/  BSSY.RECONVERGENT B1, `(.L_x_24) ;  /* 0x0000028000017945 */ /* 0x000fe60003800200 */
[C---:B------:R-:W-:Y:S02]  /*09c0*/  LOP3.LUT R9, R8.reuse, 0xe0, RZ, 0xc0, !PT ;  /* 0x000000e008097812 */ /* 0x040fe400078ec0ff */
[----:B------:R-:W-:-:S03]  /*09d0*/  LOP3.LUT P6, RZ, R8, 0x1f, RZ, 0xc0, !PT ;  /* 0x0000001f08ff7812 */ /* 0x000fc600078cc0ff */
[----:B------:R-:W-:-:S05]  /*09e0*/  VIADD R9, R9, 0xffffff80 ;  /* 0xffffff8009097836 */ /* 0x000fca0000000000 */
[----:B------:R-:W-:-:S04]  /*09f0*/  SHF.R.U32.HI R9, RZ, 0x5, R9 ;  /* 0x00000005ff097819 */ /* 0x000fc80000011609 */
[----:B------:R-:W-:-:S04]  /*0a00*/  LEA R11, -R9, RZ, 0x2 ;  /* 0x000000ff090b7211 */ /* 0x000fc800078e11ff */
[C---:B------:R-:W-:Y:S02]  /*0a10*/  ISETP.EQ.AND P3, PT, R11.reuse, -0x18, PT ;  /* 0xffffffe80b00780c */ /* 0x040fe40003f62270 */
[C---:B------:R-:W-:Y:S02]  /*0a20*/  ISETP.EQ.AND P4, PT, R11.reuse, -0x14, PT ;  /* 0xffffffec0b00780c */ /* 0x040fe40003f82270 */
[C---:B------:R-:W-:Y:S02]  /*0a30*/  ISETP.EQ.AND P2, PT, R11.reuse, -0x10, PT ;  /* 0xfffffff00b00780c */ /* 0x040fe40003f42270 */
[C---:B------:R-:W-:Y:S02]  /*0a40*/  ISETP.EQ.AND P1, PT, R11.reuse, -0xc, PT ;  /* 0xfffffff40b00780c */ /* 0x040fe40003f22270 */
[C---:B------:R-:W-:Y:S02]  /*0a50*/  ISETP.EQ.AND P0, PT, R11.reuse, -0x8, PT ;  /* 0xfffffff80b00780c */ /* 0x040fe40003f02270 */
[----:B------:R-:W-:-:S03]  /*0a60*/  ISETP.EQ.AND P5, PT, R11, RZ, PT ;  /* 0x000000ff0b00720c */ /* 0x000fc60003fa2270 */
[--C-:B------:R-:W-:Y:S01]  /*0a70*/  @P3 IMAD.MOV.U32 R24, RZ, RZ, R14.reuse ;  /* 0x000000ffff183224 */ /* 0x100fe200078e000e */
[C---:B------:R-:W-:Y:S01]  /*0a80*/  ISETP.EQ.AND P3, PT, R11.reuse, -0x4, PT ;  /* 0xfffffffc0b00780c */ /* 0x040fe20003f62270 */
[----:B------:R-:W-:Y:S02]  /*0a90*/  @P4 IMAD.MOV.U32 R9, RZ, RZ, R14 ;  /* 0x000000ffff094224 */ /* 0x000fe400078e000e */
[----:B------:R-:W-:Y:S01]  /*0aa0*/  @P4 IMAD.MOV.U32 R24, RZ, RZ, R18 ;  /* 0x000000ffff184224 */ /* 0x000fe200078e0012 */
[----:B------:R-:W-:Y:S01]  /*0ab0*/  ISETP.EQ.AND P4, PT, R11, 0x4, PT ;  /* 0x000000040b00780c */ /* 0x000fe20003f82270 */
[--C-:B------:R-:W-:Y:S01]  /*0ac0*/  @P2 IMAD.MOV.U32 R24, RZ, RZ, R19.reuse ;  /* 0x000000ffff182224 */ /* 0x100fe200078e0013 */
[----:B------:R-:W-:Y:S01]  /*0ad0*/  @P2 MOV R9, R18 ;  /* 0x0000001200092202 */ /* 0x000fe20000000f00 */
[----:B------:R-:W-:Y:S01]  /*0ae0*/  @P1 IMAD.MOV.U32 R9, RZ, RZ, R19 ;  /* 0x000000ffff091224 */ /* 0x000fe200078e0013 */
[----:B------:R-:W-:Y:S01]  /*0af0*/  @P0 MOV R9, R20 ;  /* 0x0000001400090202 */ /* 0x000fe20000000f00 */
[----:B------:R-:W-:-:S02]  /*0b00*/  @P1 IMAD.MOV.U32 R24, RZ, RZ, R20 ;  /* 0x000000ffff181224 */ /* 0x000fc400078e0014 */
[--C-:B------:R-:W-:Y:S02]  /*0b10*/  @P0 IMAD.MOV.U32 R24, RZ, RZ, R21.reuse ;  /* 0x000000ffff180224 */ /* 0x100fe400078e0015 */
[----:B------:R-:W-:Y:S01]  /*0b20*/  @P3 IMAD.MOV.U32 R9, RZ, RZ, R21 ;  /* 0x000000ffff093224 */ /* 0x000fe200078e0015 */
[----:B------:R-:W-:Y:S01]  /*0b30*/  @P5 MOV R9, R12 ;  /* 0x0000000c00095202 */ /* 0x000fe20000000f00 */
[----:B------:R-:W-:Y:S02]  /*0b40*/  @P3 IMAD.MOV.U32 R24, RZ, RZ, R12 ;  /* 0x000000ffff183224 */ /* 0x000fe400078e000c */
[--C-:B------:R-:W-:Y:S02]  /*0b50*/  @P5 IMAD.MOV.U32 R24, RZ, RZ, R23.reuse ;  /* 0x000000ffff185224 */ /* 0x100fe400078e0017 */
[----:B------:R-:W-:Y:S01]  /*0b60*/  @P4 IMAD.MOV.U32 R9, RZ, RZ, R23 ;  /* 0x000000ffff094224 */ /* 0x000fe200078e0017 */
[----:B------:R-:W-:Y:S06]  /*0b70*/  @!P6 BRA `(.L_x_25) ;  /* 0x00000000002ce947 */ /* 0x000fec0003800000 */
[----:B------:R-:W-:Y:S01]  /*0b80*/  @P2 IMAD.MOV.U32 R10, RZ, RZ, R14 ;  /* 0x000000ffff0a2224 */ /* 0x000fe200078e000e */
[----:B------:R-:W-:Y:S01]  /*0b90*/  @P1 MOV R10, R18 ;  /* 0x00000012000a1202 */ /* 0x000fe20000000f00 */
[----:B------:R-:W-:Y:S01]  /*0ba0*/  @P0 IMAD.MOV.U32 R10, RZ, RZ, R19 ;  /* 0x000000ffff0a0224 */ /* 0x000fe200078e0013 */
[----:B------:R-:W-:Y:S01]  /*0bb0*/  ISETP.EQ.AND P0, PT, R11, 0x8, PT ;  /* 0x000000080b00780c */ /* 0x000fe20003f02270 */
[----:B------:R-:W-:Y:S01]  /*0bc0*/  @P3 IMAD.MOV.U32 R10, RZ, RZ, R20 ;  /* 0x000000ffff0a3224 */ /* 0x000fe200078e0014 */
[----:B------:R-:W-:Y:S01]  /*0bd0*/  LOP3.LUT R8, R8, 0x1f, RZ, 0xc0, !PT ;  /* 0x0000001f08087812 */ /* 0x000fe200078ec0ff */
[----:B------:R-:W-:Y:S01]  /*0be0*/  @P5 IMAD.MOV.U32 R10, RZ, RZ, R21 ;  /* 0x000000ffff0a5224 */ /* 0x000fe200078e0015 */
[----:B------:R-:W-:Y:S02]  /*0bf0*/  @P4 MOV R10, R12 ;  /* 0x0000000c000a4202 */ /* 0x000fe40000000f00 */
[----:B------:R-:W-:-:S07]  /*0c00*/  SHF.L.W.U32.HI R24, R9, R8, R24 ;  /* 0x0000000809187219 */ /* 0x000fce0000010e18 */
[----:B------:R-:W-:-:S05]  /*0c10*/  @P0 IMAD.MOV.U32 R10, RZ, RZ, R23 ;  /* 0x000000ffff0a0224 */ /* 0x000fca00078e0017 */
[----:B------:R-:W-:-:S07]  /*0c20*/  SHF.L.W.U32.HI R9, R10, R8, R9 ;  /* 0x000000080a097219 */ /* 0x000fce0000010e09 */
.L_x_25:
[----:B------:R-:W-:Y:S05]  /*0c30*/  BSYNC.RECONVERGENT B1 ;  /* 0x0000000000017941 */ /* 0x000fea0003800200 */
.L_x_24:
[C---:B------:R-:W-:Y:S01]  /*0c40*/  SHF.L.W.U32.HI R23, R9.reuse, 0x2, R24 ;  /* 0x0000000209177819 */ /* 0x040fe20000010e18 */
[----:B------:R-:W-:Y:S01]  /*0c50*/  IMAD.SHL.U32 R9, R9, 0x4, RZ ;  /* 0x0000000409097824 */ /* 0x000fe200078e00ff */
[----:B------:R-:W-:Y:S01]  /*0c60*/  UMOV UR4, 0x54442d19 ;  /* 0x54442d1900047882 */ /* 0x000fe20000000000 */
[----:B------:R-:W-:Y:S01]  /*0c70*/  UMOV UR5, 0x3bf921fb ;  /* 0x3bf921fb00057882 */ /* 0x000fe20000000000 */
[----:B------:R-:W-:Y:S02]  /*0c80*/  SHF.R.S32.HI R10, RZ, 0x1f, R23 ;  /* 0x0000001fff0a7819 */ /* 0x000fe40000011417 */
[----:B------:R-:W-:Y:S02]  /*0c90*/  ISETP.GE.AND P0, PT, R22, RZ, PT ;  /* 0x000000ff1600720c */ /* 0x000fe40003f06270 */
[C---:B------:R-:W-:Y:S02]  /*0ca0*/  LOP3.LUT R8, R10.reuse, R9, RZ, 0x3c, !PT ;  /* 0x000000090a087212 */ /* 0x040fe400078e3cff */
[----:B------:R-:W-:-:S02]  /*0cb0*/  LOP3.LUT R9, R10, R23, RZ, 0x3c, !PT ;  /* 0x000000170a097212 */ /* 0x000fc400078e3cff */
[----:B------:R-:W-:Y:S02]  /*0cc0*/  SHF.R.U32.HI R24, RZ, 0x1e, R24 ;  /* 0x0000001eff187819 */ /* 0x000fe40000011618 */
[C---:B------:R-:W-:Y:S02]  /*0cd0*/  LOP3.LUT R22, R23.reuse, R22, RZ, 0x3c, !PT ;  /* 0x0000001617167212 */ /* 0x040fe400078e3cff */
[----:B------:R-:W0:Y:S01]  /*0ce0*/  I2F.F64.S64 R8, R8 ;  /* 0x0000000800087312 */ /* 0x000e220000301c00 */
[----:B------:R-:W-:Y:S02]  /*0cf0*/  LEA.HI R23, R23, R24, RZ, 0x1 ;  /* 0x0000001817177211 */ /* 0x000fe400078f08ff */
[----:B------:R-:W-:Y:S02]  /*0d00*/  ISETP.GE.AND P1, PT, R22, RZ, PT ;  /* 0x000000ff1600720c */ /* 0x000fe40003f26270 */
[----:B------:R-:W-:-:S05]  /*0d10*/  IADD3 R22, PT, PT, -R23, RZ, RZ ;  /* 0x000000ff17167210 */ /* 0x000fca0007ffe1ff */
[----:B------:R-:W-:Y:S01]  /*0d20*/  @!P0 IMAD.MOV.U32 R23, RZ, RZ, R22 ;  /* 0x000000ffff178224 */ /* 0x000fe200078e0016 */
[----:B0-----:R-:W-:-:S10]  /*0d30*/  DMUL R10, R8, UR4 ;  /* 0x00000004080a7c28 */ /* 0x001fd40008000000 */
[----:B------:R-:W0:Y:S02]  /*0d40*/  F2F.F32.F64 R10, R10 ;  /* 0x0000000a000a7310 */ /* 0x000e240000301000 */
[----:B0-----:R-:W-:-:S07]  /*0d50*/  FSEL R8, -R10, R10, !P1 ;  /* 0x0000000a0a087208 */ /* 0x001fce0004800100 */
.L_x_22:
[----:B------:R-:W-:Y:S05]  /*0d60*/  BSYNC.RECONVERGENT B0 ;  /* 0x0000000000007941 */ /* 0x000fea0003800200 */
.L_x_21:
[----:B------:R-:W-:Y:S02]  /*0d70*/  IMAD.MOV.U32 R10, RZ, RZ, 0x37cbac00 ;  /* 0x37cbac00ff0a7424 */ /* 0x000fe400078e00ff */
[----:B------:R-:W-:Y:S01]  /*0d80*/  FMUL R9, R8, R8 ;  /* 0x0000000808097220 */ /* 0x000fe20000400000 */
[----:B------:R-:W-:Y:S01]  /*0d90*/  MOV R22, 0x394d4153 ;  /* 0x394d415300167802 */ /* 0x000fe20000000f00 */
[----:B------:R-:W0:Y:S01]  /*0da0*/  LDCU UR4, c[0x0][0x3b0] ;  /* 0x00007600ff0477ac */ /* 0x000e220008000800 */
[----:B------:R-:W-:Y:S01]  /*0db0*/  LOP3.LUT R24, R23, 0x1, RZ, 0xc0, !PT ;  /* 0x0000000117187812 */ /* 0x000fe200078ec0ff */
[C---:B------:R-:W-:Y:S01]  /*0dc0*/  FFMA R10, R9.reuse, R10, -0.0013887860113754868507 ;  /* 0xbab607ed090a7423 */ /* 0x040fe2000000000a */
[C---:B------:R-:W-:Y:S01]  /*0dd0*/  FFMA R11, R9.reuse, R8, RZ ;  /* 0x00000008090b7223 */ /* 0x040fe200000000ff */
[C---:B------:R-:W-:Y:S01]  /*0de0*/  FFMA R22, R9.reuse, -R22, 0.0083327032625675201416 ;  /* 0x3c0885e409167423 */ /* 0x040fe20000000816 */
[----:B------:R-:W-:Y:S01]  /*0df0*/  ISETP.NE.U32.AND P0, PT, R24, 0x1, PT ;  /* 0x000000011800780c */ /* 0x000fe20003f05070 */
[----:B------:R-:W-:Y:S01]  /*0e00*/  FFMA R10, R9, R10, 0.041666727513074874878 ;  /* 0x3d2aaabb090a7423 */ /* 0x000fe2000000000a */
[----:B------:R-:W-:Y:S01]  /*0e10*/  LOP3.LUT P1, RZ, R23, 0x2, RZ, 0xc0, !PT ;  /* 0x0000000217ff7812 */ /* 0x000fe2000782c0ff */
[----:B------:R-:W-:Y:S01]  /*0e20*/  FFMA R22, R9, R22, -0.16666662693023681641 ;  /* 0xbe2aaaa809167423 */ /* 0x000fe20000000016 */
[----:B------:R-:W-:-:S02]  /*0e30*/  VIADD R6, R6, 0x1 ;  /* 0x0000000106067836 */ /* 0x000fc40000000000 */
[----:B------:R-:W-:Y:S01]  /*0e40*/  FFMA R10, R9, R10, -0.4999999701976776123 ;  /* 0xbeffffff090a7423 */ /* 0x000fe2000000000a */
[----:B------:R-:W-:Y:S01]  /*0e50*/  FFMA R11, R11, R22, R8 ;  /* 0x000000160b0b7223 */ /* 0x000fe20000000008 */
[----:B------:R-:W-:Y:S02]  /*0e60*/  VIADD R8, R23, 0x1 ;  /* 0x0000000117087836 */ /* 0x000fe40000000000 */
[----:B------:R-:W-:-:S03]  /*0e70*/  FFMA R10, R9, R10, 1 ;  /* 0x3f800000090a7423 */ /* 0x000fc6000000000a */
[----:B------:R-:W-:Y:S02]  /*0e80*/  LOP3.LUT P2, RZ, R8, 0x2, RZ, 0xc0, !PT ;  /* 0x0000000208ff7812 */ /* 0x000fe4000784c0ff */
[----:B------:R-:W-:Y:S02]  /*0e90*/  FSEL R8, R11, R10, !P0 ;  /* 0x0000000a0b087208 */ /* 0x000fe40004000000 */
[----:B------:R-:W-:Y:S02]  /*0ea0*/  FSEL R10, R10, R11, !P0 ;  /* 0x0000000b0a0a7208 */ /* 0x000fe40004000000 */
[----:B------:R-:W-:Y:S02]  /*0eb0*/  FSEL R8, R8, -R8, !P2 ;  /* 0x8000000808087208 */ /* 0x000fe40005000000 */
[----:B------:R-:W-:Y:S02]  /*0ec0*/  FSEL R10, R10, -R10, !P1 ;  /* 0x8000000a0a0a7208 */ /* 0x000fe40004800000 */
[----:B0-----:R-:W-:Y:S01]  /*0ed0*/  ISETP.NE.AND P0, PT, R6, UR4, PT ;  /* 0x0000000406007c0c */ /* 0x001fe2000bf05270 */
[----:B----4-:R-:W-:-:S02]  /*0ee0*/  FFMA R15, R4, R8, -R15 ;  /* 0x00000008040f7223 */ /* 0x010fc4000000080f */
[----:B------:R-:W-:Y:S02]  /*0ef0*/  FFMA R10, R4, R10, -R13 ;  /* 0x0000000a040a7223 */ /* 0x000fe4000000080d */
[--C-:B------:R-:W-:Y:S02]  /*0f00*/  FADD R9, R15, R16.reuse ;  /* 0x000000100f097221 */ /* 0x100fe40000000000 */
[--C-:B------:R-:W-:Y:S02]  /*0f10*/  FADD R8, R10, R17.reuse ;  /* 0x000000110a087221 */ /* 0x100fe40000000000 */
[----:B------:R-:W-:Y:S02]  /*0f20*/  FADD R16, R9, -R16 ;  /* 0x8000001009107221 */ /* 0x000fe40000000000 */
[----:B------:R-:W-:Y:S01]  /*0f30*/  FADD R13, R8, -R17 ;  /* 0x80000011080d7221 */ /* 0x000fe20000000000 */
[----:B------:R-:W-:Y:S02]  /*0f40*/  IMAD.MOV.U32 R17, RZ, RZ, R8 ;  /* 0x000000ffff117224 */ /* 0x000fe400078e0008 */
[----:B------:R-:W-:Y:S01]  /*0f50*/  FADD R15, -R15, R16 ;  /* 0x000000100f0f7221 */ /* 0x000fe20000000100 */
[----:B------:R-:W-:Y:S01]  /*0f60*/  MOV R16, R9 ;  /* 0x0000000900107202 */ /* 0x000fe20000000f00 */
[----:B------:R-:W-:Y:S01]  /*0f70*/  FADD R13, -R10, R13 ;  /* 0x0000000d0a0d7221 */ /* 0x000fe20000000100 */
[----:B------:R-:W-:Y:S06]  /*0f80*/  @P0 BRA `(.L_x_26) ;  /* 0xfffffff400b80947 */ /* 0x000fec000383ffff */
.L_x_20:
[----:B------:R-:W0:Y:S01]  /*0f90*/  LDC.64 R4, c[0x0][0x380] ;  /* 0x0000e000ff047b82 */ /* 0x000e220000000a00 */
[----:B------:R-:W1:Y:S02]  /*0fa0*/  LDCU UR4, c[0x0][0x3ac] ;  /* 0x00007580ff0477ac */ /* 0x000e640008000800 */
[----:B-1----:R-:W-:-:S04]  /*0fb0*/  IMAD R3, R3, UR4, R0 ;  /* 0x0000000403037c24 */ /* 0x002fc8000f8e0200 */
[----:B0-----:R-:W-:-:S05]  /*0fc0*/  IMAD.WIDE R2, R3, 0x8, R4 ;  /* 0x0000000803027825 */ /* 0x001fca00078e0204 */
[----:B------:R-:W-:Y:S01]  /*0fd0*/  STG.E.64 desc[UR6][R2.64], R16 ;  /* 0x0000001002007986 */ /* 0x000fe2000c101b06 */
[----:B------:R-:W-:Y:S05]  /*0fe0*/  EXIT ;  /* 0x000000000000794d */ /* 0x000fea0003800000 */
.L_x_27:
        /* <DEDUP_REMOVED lines=9> */
.L_x_30:


//--------------------- .nv.global.init           --------------------------
	.section	.nv.global.init,"aw",@progbits
	.align	8
.nv.global.init:
	.type		__cudart_i2opi_d,@object
	.size		__cudart_i2opi_d,(__cudart_i2opi_f - __cudart_i2opi_d)
__cudart_i2opi_d:
        /*0000*/ 	.byte	0x08, 0x5d, 0x8d, 0x1f, 0xb1, 0x5f, 0xfb, 0x6b, 0xea, 0x92, 0x52, 0x8a, 0xf7, 0x39, 0x07, 0x3d
        /* <DEDUP_REMOVED lines=8> */
	.type		__cudart_i2opi_f,@object
	.size		__cudart_i2opi_f,(.L_0 - __cudart_i2opi_f)
__cudart_i2opi_f:
        /*0090*/ 	.byte	0x41, 0x90, 0x43, 0x3c, 0x99, 0x95, 0x62, 0xdb, 0xc0, 0xdd, 0x34, 0xf5, 0xd1, 0x57, 0x27, 0xfc
        /*00a0*/ 	.byte	0x29, 0x15, 0x44, 0x4e, 0x6e, 0x83, 0xf9, 0xa2
.L_0:


//--------------------- .nv.shared.reserved.0     --------------------------
	.section	.nv.shared.reserved.0,"aw",@nobits
	.weak		__nv_reservedSMEM_offset_0_alias
	.size		__nv_reservedSMEM_offset_0_alias, 0, 64
	.other		__nv_reservedSMEM_offset_0_alias,@"STO_CUDA_RESERVED_SHARED STV_DEFAULT"
__nv_reservedSMEM_offset_0_alias:
	.zero		0
	.zero		64


//--------------------- .nv.constant0.wfkerneld   --------------------------
	.section	.nv.constant0.wfkerneld,"a",@progbits
	.sectionflags	@""
	.align	4
.nv.constant0.wfkerneld:
	.zero		948


//--------------------- .nv.constant0.wfkernelf   --------------------------
	.section	.nv.constant0.wfkernelf,"a",@progbits
	.sectionflags	@""
	.align	4
.nv.constant0.wfkernelf:
	.zero		948


//--------------------- SYMBOLS --------------------------

	.type		.nv.reservedSmem.offset0,@object
	.size		.nv.reservedSmem.offset0,0x4
